	.target	sm_80

	.elftype	@"ET_EXEC"


//--------------------- .note.nv.tkinfo           --------------------------
	.section	.note.nv.tkinfo,"",@"SHT_NOTE"
	.sectionflags	@"SHF_NOTE_NV_TKINFO"
	.tkinfo
        /*0018*/ 	.word	0x00000002
        /*0030*/ 	.string	""
        /*0030*/ 	.string	"ptxas"
        /*0030*/ 	.string	"Cuda compilation tools, release 13.0, V13.0.88"
        /*0030*/ 	.string	"Build cuda_13.0.r13.0/compiler.36424714_0"
        /*0030*/ 	.string	"-v  -suppress-debug-info  -lineinfo  -arch sm_80 "



//--------------------- .note.nv.cuinfo           --------------------------
	.section	.note.nv.cuinfo,"",@"SHT_NOTE"
	.sectionflags	@"SHF_NOTE_NV_CUINFO"
        /*0018*/ 	.short	0x0002
        /*001a*/ 	.short	0x0050
        /*001c*/ 	.short	0x0082
	.zero		2


//--------------------- .nv.info                  --------------------------
	.section	.nv.info,"",@"SHT_CUDA_INFO"
	.align	4


	//----- nvinfo : EIATTR_REGCOUNT
	.align		4
        /*0000*/ 	.byte	0x04, 0x2f
        /*0002*/ 	.short	(.L_2 - .L_1)
	.align		4
.L_1:
        /*0004*/ 	.word	index@(attn_fwd)
        /*0008*/ 	.word	0x0000006b


	//----- nvinfo : EIATTR_FRAME_SIZE
	.align		4
.L_2:
        /*000c*/ 	.byte	0x04, 0x11
        /*000e*/ 	.short	(.L_4 - .L_3)
	.align		4
.L_3:
        /*0010*/ 	.word	index@(attn_fwd)
        /*0014*/ 	.word	0x00000000


	//----- nvinfo : EIATTR_MIN_STACK_SIZE
	.align		4
.L_4:
        /*0018*/ 	.byte	0x04, 0x12
        /*001a*/ 	.short	(.L_6 - .L_5)
	.align		4
.L_5:
        /*001c*/ 	.word	index@(attn_fwd)
        /*0020*/ 	.word	0x00000000
.L_6:


//--------------------- .nv.info.attn_fwd         --------------------------
	.section	.nv.info.attn_fwd,"",@"SHT_CUDA_INFO"
	.sectionflags	@""
	.align	4


	//----- nvinfo : EIATTR_CUDA_API_VERSION
	.align		4
        /*0000*/ 	.byte	0x04, 0x37
        /*0002*/ 	.short	(.L_8 - .L_7)
.L_7:
        /*0004*/ 	.word	0x00000082


	//----- nvinfo : EIATTR_SW2861232_WAR
	.align		4
.L_8:
        /*0008*/ 	.byte	0x01, 0x35
	.zero		2


	//----- nvinfo : EIATTR_PARAM_CBANK
	.align		4
        /*000c*/ 	.byte	0x04, 0x0a
        /*000e*/ 	.short	(.L_10 - .L_9)
	.align		4
.L_9:
        /*0010*/ 	.word	index@(.nv.constant0.attn_fwd)
        /*0014*/ 	.short	0x0160
        /*0016*/ 	.short	0x0088


	//----- nvinfo : EIATTR_CBANK_PARAM_SIZE
	.align		4
.L_10:
        /*0018*/ 	.byte	0x03, 0x19
        /*001a*/ 	.short	0x0088


	//----- nvinfo : EIATTR_KPARAM_INFO
	.align		4
        /*001c*/ 	.byte	0x04, 0x17
        /*001e*/ 	.short	(.L_12 - .L_11)
.L_11:
        /*0020*/ 	.word	0x00000000
        /*0024*/ 	.short	0x0019
        /*0026*/ 	.short	0x0080
        /*0028*/ 	.byte	0x00, 0xf4, 0x21, 0x00


	//----- nvinfo : EIATTR_KPARAM_INFO
	.align		4
.L_12:
        /*002c*/ 	.byte	0x04, 0x17
        /*002e*/ 	.short	(.L_14 - .L_13)
.L_13:
        /*0030*/ 	.word	0x00000000
        /*0034*/ 	.short	0x0018
        /*0036*/ 	.short	0x0078
        /*0038*/ 	.byte	0x00, 0xf4, 0x21, 0x00


	//----- nvinfo : EIATTR_KPARAM_INFO
	.align		4
.L_14:
        /*003c*/ 	.byte	0x04, 0x17
        /*003e*/ 	.short	(.L_16 - .L_15)
.L_15:
        /*0040*/ 	.word	0x00000000
        /*0044*/ 	.short	0x0017
        /*0046*/ 	.short	0x0070
        /*0048*/ 	.byte	0x00, 0xf0, 0x11, 0x00


	//----- nvinfo : EIATTR_KPARAM_INFO
	.align		4
.L_16:
        /*004c*/ 	.byte	0x04, 0x17
        /*004e*/ 	.short	(.L_18 - .L_17)
.L_17:
        /*0050*/ 	.word	0x00000000
        /*0054*/ 	.short	0x0016
        /*0056*/ 	.short	0x006c
        /*0058*/ 	.byte	0x00, 0xf0, 0x11, 0x00


	//----- nvinfo : EIATTR_KPARAM_INFO
	.align		4
.L_18:
        /*005c*/ 	.byte	0x04, 0x17
        /*005e*/ 	.short	(.L_20 - .L_19)
.L_19:
        /*0060*/ 	.word	0x00000000
        /*0064*/ 	.short	0x0015
        /*0066*/ 	.short	0x0068
        /*0068*/ 	.byte	0x00, 0xf0, 0x11, 0x00


	//----- nvinfo : EIATTR_KPARAM_INFO
	.align		4
.L_20:
        /*006c*/ 	.byte	0x04, 0x17
        /*006e*/ 	.short	(.L_22 - .L_21)
.L_21:
        /*0070*/ 	.word	0x00000000
        /*0074*/ 	.short	0x0014
        /*0076*/ 	.short	0x0064
        /*0078*/ 	.byte	0x00, 0xf0, 0x11, 0x00


	//----- nvinfo : EIATTR_KPARAM_INFO
	.align		4
.L_22:
        /*007c*/ 	.byte	0x04, 0x17
        /*007e*/ 	.short	(.L_24 - .L_23)
.L_23:
        /*0080*/ 	.word	0x00000000
        /*0084*/ 	.short	0x0013
        /*0086*/ 	.short	0x0060
        /*0088*/ 	.byte	0x00, 0xf0, 0x11, 0x00


	//----- nvinfo : EIATTR_KPARAM_INFO
	.align		4
.L_24:
        /*008c*/ 	.byte	0x04, 0x17
        /*008e*/ 	.short	(.L_26 - .L_25)
.L_25:
        /*0090*/ 	.word	0x00000000
        /*0094*/ 	.short	0x0012
        /*0096*/ 	.short	0x005c
        /*0098*/ 	.byte	0x00, 0xf0, 0x11, 0x00


	//----- nvinfo : EIATTR_KPARAM_INFO
	.align		4
.L_26:
        /*009c*/ 	.byte	0x04, 0x17
        /*009e*/ 	.short	(.L_28 - .L_27)
.L_27:
        /*00a0*/ 	.word	0x00000000
        /*00a4*/ 	.short	0x0011
        /*00a6*/ 	.short	0x0058
        /*00a8*/ 	.byte	0x00, 0xf0, 0x11, 0x00


	//----- nvinfo : EIATTR_KPARAM_INFO
	.align		4
.L_28:
        /*00ac*/ 	.byte	0x04, 0x17
        /*00ae*/ 	.short	(.L_30 - .L_29)
.L_29:
        /*00b0*/ 	.word	0x00000000
        /*00b4*/ 	.short	0x0010
        /*00b6*/ 	.short	0x0054
        /*00b8*/ 	.byte	0x00, 0xf0, 0x11, 0x00


	//----- nvinfo : EIATTR_KPARAM_INFO
	.align		4
.L_30:
        /*00bc*/ 	.byte	0x04, 0x17
        /*00be*/ 	.short	(.L_32 - .L_31)
.L_31:
        /*00c0*/ 	.word	0x00000000
        /*00c4*/ 	.short	0x000f
        /*00c6*/ 	.short	0x0050
        /*00c8*/ 	.byte	0x00, 0xf0, 0x11, 0x00


	//----- nvinfo : EIATTR_KPARAM_INFO
	.align		4
.L_32:
        /*00cc*/ 	.byte	0x04, 0x17
        /*00ce*/ 	.short	(.L_34 - .L_33)
.L_33:
        /*00d0*/ 	.word	0x00000000
        /*00d4*/ 	.short	0x000e
        /*00d6*/ 	.short	0x004c
        /*00d8*/ 	.byte	0x00, 0xf0, 0x11, 0x00


	//----- nvinfo : EIATTR_KPARAM_INFO
	.align		4
.L_34:
        /*00dc*/ 	.byte	0x04, 0x17
        /*00de*/ 	.short	(.L_36 - .L_35)
.L_35:
        /*00e0*/ 	.word	0x00000000
        /*00e4*/ 	.short	0x000d
        /*00e6*/ 	.short	0x0048
        /*00e8*/ 	.byte	0x00, 0xf0, 0x11, 0x00


	//----- nvinfo : EIATTR_KPARAM_INFO
	.align		4
.L_36:
        /*00ec*/ 	.byte	0x04, 0x17
        /*00ee*/ 	.short	(.L_38 - .L_37)
.L_37:
        /*00f0*/ 	.word	0x00000000
        /*00f4*/ 	.short	0x000c
        /*00f6*/ 	.short	0x0044
        /*00f8*/ 	.byte	0x00, 0xf0, 0x11, 0x00


	//----- nvinfo : EIATTR_KPARAM_INFO
	.align		4
.L_38:
        /*00fc*/ 	.byte	0x04, 0x17
        /*00fe*/ 	.short	(.L_40 - .L_39)
.L_39:
        /*0100*/ 	.word	0x00000000
        /*0104*/ 	.short	0x000b
        /*0106*/ 	.short	0x0040
        /*0108*/ 	.byte	0x00, 0xf0, 0x11, 0x00


	//----- nvinfo : EIATTR_KPARAM_INFO
	.align		4
.L_40:
        /*010c*/ 	.byte	0x04, 0x17
        /*010e*/ 	.short	(.L_42 - .L_41)
.L_41:
        /*0110*/ 	.word	0x00000000
        /*0114*/ 	.short	0x000a
        /*0116*/ 	.short	0x003c
        /*0118*/ 	.byte	0x00, 0xf0, 0x11, 0x00


	//----- nvinfo : EIATTR_KPARAM_INFO
	.align		4
.L_42:
        /*011c*/ 	.byte	0x04, 0x17
        /*011e*/ 	.short	(.L_44 - .L_43)
.L_43:
        /*0120*/ 	.word	0x00000000
        /*0124*/ 	.short	0x0009
        /*0126*/ 	.short	0x0038
        /*0128*/ 	.byte	0x00, 0xf0, 0x11, 0x00


	//----- nvinfo : EIATTR_KPARAM_INFO
	.align		4
.L_44:
        /*012c*/ 	.byte	0x04, 0x17
        /*012e*/ 	.short	(.L_46 - .L_45)
.L_45:
        /*0130*/ 	.word	0x00000000
        /*0134*/ 	.short	0x0008
        /*0136*/ 	.short	0x0034
        /*0138*/ 	.byte	0x00, 0xf0, 0x11, 0x00


	//----- nvinfo : EIATTR_KPARAM_INFO
	.align		4
.L_46:
        /*013c*/ 	.byte	0x04, 0x17
        /*013e*/ 	.short	(.L_48 - .L_47)
.L_47:
        /*0140*/ 	.word	0x00000000
        /*0144*/ 	.short	0x0007
        /*0146*/ 	.short	0x0030
        /*0148*/ 	.byte	0x00, 0xf0, 0x11, 0x00


	//----- nvinfo : EIATTR_KPARAM_INFO
	.align		4
.L_48:
        /*014c*/ 	.byte	0x04, 0x17
        /*014e*/ 	.short	(.L_50 - .L_49)
.L_49:
        /*0150*/ 	.word	0x00000000
        /*0154*/ 	.short	0x0006
        /*0156*/ 	.short	0x002c
        /*0158*/ 	.byte	0x00, 0xf0, 0x11, 0x00


	//----- nvinfo : EIATTR_KPARAM_INFO
	.align		4
.L_50:
        /*015c*/ 	.byte	0x04, 0x17
        /*015e*/ 	.short	(.L_52 - .L_51)
.L_51:
        /*0160*/ 	.word	0x00000000
        /*0164*/ 	.short	0x0005
        /*0166*/ 	.short	0x0028
        /*0168*/ 	.byte	0x00, 0xf0, 0x11, 0x00


	//----- nvinfo : EIATTR_KPARAM_INFO
	.align		4
.L_52:
        /*016c*/ 	.byte	0x04, 0x17
        /*016e*/ 	.short	(.L_54 - .L_53)
.L_53:
        /*0170*/ 	.word	0x00000000
        /*0174*/ 	.short	0x0004
        /*0176*/ 	.short	0x0020
        /*0178*/ 	.byte	0x00, 0xf4, 0x21, 0x00


	//----- nvinfo : EIATTR_KPARAM_INFO
	.align		4
.L_54:
        /*017c*/ 	.byte	0x04, 0x17
        /*017e*/ 	.short	(.L_56 - .L_55)
.L_55:
        /*0180*/ 	.word	0x00000000
        /*0184*/ 	.short	0x0003
        /*0186*/ 	.short	0x0018
        /*0188*/ 	.byte	0x00, 0xf4, 0x21, 0x00


	//----- nvinfo : EIATTR_KPARAM_INFO
	.align		4
.L_56:
        /*018c*/ 	.byte	0x04, 0x17
        /*018e*/ 	.short	(.L_58 - .L_57)
.L_57:
        /*0190*/ 	.word	0x00000000
        /*0194*/ 	.short	0x0002
        /*0196*/ 	.short	0x0010
        /*0198*/ 	.byte	0x00, 0xf4, 0x21, 0x00


	//----- nvinfo : EIATTR_KPARAM_INFO
	.align		4
.L_58:
        /*019c*/ 	.byte	0x04, 0x17
        /*019e*/ 	.short	(.L_60 - .L_59)
.L_59:
        /*01a0*/ 	.word	0x00000000
        /*01a4*/ 	.short	0x0001
        /*01a6*/ 	.short	0x0008
        /*01a8*/ 	.byte	0x00, 0xf4, 0x21, 0x00


	//----- nvinfo : EIATTR_KPARAM_INFO
	.align		4
.L_60:
        /*01ac*/ 	.byte	0x04, 0x17
        /*01ae*/ 	.short	(.L_62 - .L_61)
.L_61:
        /*01b0*/ 	.word	0x00000000
        /*01b4*/ 	.short	0x0000
        /*01b6*/ 	.short	0x0000
        /*01b8*/ 	.byte	0x00, 0xf4, 0x21, 0x00


	//----- nvinfo : EIATTR_MAXREG_COUNT
	.align		4
.L_62:
        /*01bc*/ 	.byte	0x03, 0x1b
        /*01be*/ 	.short	0x00ff


	//----- nvinfo : EIATTR_NUM_BARRIERS
	.align		4
        /*01c0*/ 	.byte	0x02, 0x4c
        /*01c2*/ 	.byte	0x01
	.zero		1


	//----- nvinfo : EIATTR_MERCURY_ISA_VERSION
	.align		4
        /*01c4*/ 	.byte	0x03, 0x5f
        /*01c6*/ 	.short	0x0000


	//----- nvinfo : EIATTR_COOP_GROUP_MASK_REGIDS
	.align		4
        /*01c8*/ 	.byte	0x04, 0x29
        /*01ca*/ 	.short	(.L_64 - .L_63)


	//   ....[0]....
.L_63:
        /*01cc*/ 	.word	0xffffffff


	//   ....[1]....
        /*01d0*/ 	.word	0xffffffff


	//   ....[2]....
        /*01d4*/ 	.word	0xffffffff


	//   ....[3]....
        /*01d8*/ 	.word	0xffffffff


	//   ....[4]....
        /*01dc*/ 	.word	0xffffffff


	//   ....[5]....
        /*01e0*/ 	.word	0xffffffff


	//   ....[6]....
        /*01e4*/ 	.word	0xffffffff


	//   ....[7]....
        /*01e8*/ 	.word	0xffffffff


	//----- nvinfo : EIATTR_COOP_GROUP_INSTR_OFFSETS
	.align		4
.L_64:
        /*01ec*/ 	.byte	0x04, 0x28
        /*01ee*/ 	.short	(.L_66 - .L_65)


	//   ....[0]....
.L_65:
        /*01f0*/ 	.word	0x00001320


	//   ....[1]....
        /*01f4*/ 	.word	0x00001360


	//   ....[2]....
        /*01f8*/ 	.word	0x00001380


	//   ....[3]....
        /*01fc*/ 	.word	0x000013a0


	//   ....[4]....
        /*0200*/ 	.word	0x00001df0


	//   ....[5]....
        /*0204*/ 	.word	0x00001e00


	//   ....[6]....
        /*0208*/ 	.word	0x00001e80


	//   ....[7]....
        /*020c*/ 	.word	0x00001ea0


	//----- nvinfo : EIATTR_EXIT_INSTR_OFFSETS
	.align		4
.L_66:
        /*0210*/ 	.byte	0x04, 0x1c
        /*0212*/ 	.short	(.L_68 - .L_67)


	//   ....[0]....
.L_67:
        /*0214*/ 	.word	0x00002950


	//   ....[1]....
        /*0218*/ 	.word	0x000029f0


	//----- nvinfo : EIATTR_REQNTID
	.align		4
.L_68:
        /*021c*/ 	.byte	0x04, 0x10
        /*021e*/ 	.short	(.L_70 - .L_69)
.L_69:
        /*0220*/ 	.word	0x00000100
        /*0224*/ 	.word	0x00000001
        /*0228*/ 	.word	0x00000001
.L_70:


//--------------------- .nv.callgraph             --------------------------
	.section	.nv.callgraph,"",@"SHT_CUDA_CALLGRAPH"
	.align	4
	.sectionentsize	8
	.align		4
        /*0000*/ 	.word	0x00000000
	.align		4
        /*0004*/ 	.word	0xffffffff
	.align		4
        /*0008*/ 	.word	0x00000000
	.align		4
        /*000c*/ 	.word	0xfffffffe
	.align		4
        /*0010*/ 	.word	0x00000000
	.align		4
        /*0014*/ 	.word	0xfffffffd
	.align		4
        /*0018*/ 	.word	0x00000000
	.align		4
        /*001c*/ 	.word	0xfffffffc


//--------------------- .nv.rel.action            --------------------------
	.section	.nv.rel.action,"",@"SHT_CUDA_RELOCINFO"
	.align	8
	.sectionentsize	8
        /*0000*/ 	.byte	0x73, 0x00, 0x00, 0x00, 0x00, 0x00, 0x00, 0x00, 0x00, 0x00, 0x00, 0x11, 0x25, 0x00, 0x05, 0x36


//--------------------- .nv.constant4             --------------------------
	.section	.nv.constant4,"a",@progbits
	.align	8
	.align		8
.nv.constant4:
        /*0000*/ 	.dword	_$_str


//--------------------- .nv.constant0.attn_fwd    --------------------------
	.section	.nv.constant0.attn_fwd,"a",@progbits
	.sectionflags	@""
	.align	4
.nv.constant0.attn_fwd:
	.zero		488


//--------------------- .text.attn_fwd            --------------------------
	.section	.text.attn_fwd,"ax",@progbits
	.sectioninfo	@"SHI_REGISTERS=107"
	.align	128
        .global         attn_fwd
        .type           attn_fwd,@function
        .size           attn_fwd,(.L_x_3 - attn_fwd)
        .other          attn_fwd,@"STO_CUDA_ENTRY STV_DEFAULT"
attn_fwd:
.text.attn_fwd:
[----:B------:R-:W-:Y:S02]  /*0000*/  IMAD.MOV.U32 R1, RZ, RZ, c[0x0][0x28] ;  /* 0x00000a00ff017624 */ /* 0x000fe400078e00ff */
[----:B------:R-:W0:Y:S01]  /*0010*/  S2R R17, SR_CTAID.X ;  /* 0x0000000000117919 */ /* 0x000e220000002500 */
[----:B------:R-:W-:Y:S01]  /*0020*/  MOV R11, c[0x0][0x198] ;  /* 0x00006600000b7a02 */ /* 0x000fe20000000f00 */
[----:B------:R-:W-:Y:S02]  /*0030*/  ULDC.64 UR6, c[0x0][0x118] ;  /* 0x0000460000067ab9 */ /* 0x000fe40000000a00 */
[----:B------:R-:W1:Y:S04]  /*0040*/  S2R R0, SR_TID.X ;  /* 0x0000000000007919 */ /* 0x000e680000002100 */
[----:B------:R-:W2:Y:S01]  /*0050*/  S2R R2, SR_CTAID.Y ;  /* 0x0000000000027919 */ /* 0x000ea20000002600 */
[----:B0-----:R-:W-:Y:S01]  /*0060*/  IMAD.SHL.U32 R17, R17, 0x20, RZ ;  /* 0x0000002011117824 */ /* 0x001fe200078e00ff */
[----:B-1----:R-:W-:-:S04]  /*0070*/  SHF.R.U32.HI R4, RZ, 0x5, R0 ;  /* 0x00000005ff047819 */ /* 0x002fc80000011600 */
[----:B------:R-:W-:Y:S01]  /*0080*/  LOP3.LUT R3, R17, 0x1f, R0, 0xf8, !PT ;  /* 0x0000001f11037812 */ /* 0x000fe200078ef800 */
[----:B--2---:R-:W-:Y:S01]  /*0090*/  IMAD R5, R2, c[0x0][0x190], RZ ;  /* 0x0000640002057a24 */ /* 0x004fe200078e02ff */
[----:B------:R-:W-:-:S03]  /*00a0*/  SGXT.U32 R4, R4, 0x3 ;  /* 0x000000030404781a */ /* 0x000fc60000000000 */
[----:B------:R-:W-:Y:S02]  /*00b0*/  IMAD R7, R3, c[0x0][0x194], RZ ;  /* 0x0000650003077a24 */ /* 0x000fe400078e02ff */
[----:B------:R-:W-:Y:S02]  /*00c0*/  IMAD.SHL.U32 R6, R5, 0x2, RZ ;  /* 0x0000000205067824 */ /* 0x000fe400078e00ff */
[----:B------:R-:W-:Y:S01]  /*00d0*/  IMAD R10, R4, c[0x0][0x198], RZ ;  /* 0x00006600040a7a24 */ /* 0x000fe200078e02ff */
[----:B------:R-:W-:Y:S01]  /*00e0*/  SHF.L.U32 R9, R7, 0x1, RZ ;  /* 0x0000000107097819 */ /* 0x000fe200000006ff */
[----:B------:R-:W-:-:S03]  /*00f0*/  IMAD.HI R5, R5, 0x2, RZ ;  /* 0x0000000205057827 */ /* 0x000fc600078e02ff */
[----:B------:R-:W-:Y:S01]  /*0100*/  IADD3 R9, P0, P1, R9, c[0x0][0x160], R6 ;  /* 0x0000580009097a10 */ /* 0x000fe2000791e006 */
[----:B------:R-:W-:-:S04]  /*0110*/  IMAD.HI R8, R7, 0x2, RZ ;  /* 0x0000000207087827 */ /* 0x000fc800078e02ff */
[----:B------:R-:W-:Y:S01]  /*0120*/  IMAD R6, R11, 0x8, R10 ;  /* 0x000000080b067824 */ /* 0x000fe200078e020a */
[----:B------:R-:W-:Y:S02]  /*0130*/  IADD3.X R5, R8, c[0x0][0x164], R5, P0, P1 ;  /* 0x0000590008057a10 */ /* 0x000fe400007e2405 */
[-C--:B------:R-:W-:Y:S02]  /*0140*/  LEA R8, P0, R10, R9.reuse, 0x1 ;  /* 0x000000090a087211 */ /* 0x080fe400078008ff */
[----:B------:R-:W-:Y:S02]  /*0150*/  LEA R12, P1, R6, R9, 0x1 ;  /* 0x00000009060c7211 */ /* 0x000fe400078208ff */
[-C--:B------:R-:W-:Y:S02]  /*0160*/  LEA.HI.X.SX32 R9, R10, R5.reuse, 0x1, P0 ;  /* 0x000000050a097211 */ /* 0x080fe400000f0eff */
[----:B------:R-:W-:-:S03]  /*0170*/  LEA.HI.X.SX32 R13, R6, R5, 0x1, P1 ;  /* 0x00000005060d7211 */ /* 0x000fc600008f0eff */
[----:B------:R-:W2:Y:S04]  /*0180*/  LDG.E.U16 R8, [R8.64] ;  /* 0x0000000608087981 */ /* 0x000ea8000c1e1500 */
[----:B------:R0:W3:Y:S01]  /*0190*/  LDG.E.U16 R12, [R12.64] ;  /* 0x000000060c0c7981 */ /* 0x0000e2000c1e1500 */
[C---:B------:R-:W-:Y:S01]  /*01a0*/  LOP3.LUT R5, R0.reuse, 0xc0, RZ, 0xc0, !PT ;  /* 0x000000c000057812 */ /* 0x040fe200078ec0ff */
[----:B------:R-:W-:Y:S01]  /*01b0*/  IMAD.MOV.U32 R40, RZ, RZ, -0x800000 ;  /* 0xff800000ff287424 */ /* 0x000fe200078e00ff */
[----:B------:R-:W-:Y:S01]  /*01c0*/  SHF.L.U32 R6, R0, 0x1, RZ ;  /* 0x0000000100067819 */ /* 0x000fe200000006ff */
[----:B------:R-:W-:Y:S01]  /*01d0*/  IMAD.MOV.U32 R11, RZ, RZ, 0x3f800000 ;  /* 0x3f800000ff0b7424 */ /* 0x000fe200078e00ff */
[----:B------:R-:W-:Y:S01]  /*01e0*/  SHF.R.U32.HI R7, RZ, 0x2, R5 ;  /* 0x00000002ff077819 */ /* 0x000fe20000011605 */
[----:B------:R-:W-:Y:S01]  /*01f0*/  CS2R R24, SRZ ;  /* 0x0000000000187805 */ /* 0x000fe2000001ff00 */
[----:B------:R-:W-:Y:S01]  /*0200*/  IADD3 R10, R17, 0x20, RZ ;  /* 0x00000020110a7810 */ /* 0x000fe20007ffe0ff */
[----:B------:R-:W-:Y:S01]  /*0210*/  CS2R R26, SRZ ;  /* 0x00000000001a7805 */ /* 0x000fe2000001ff00 */
[----:B------:R-:W-:Y:S01]  /*0220*/  LOP3.LUT R7, R7, 0x1fe, R6, 0x78, !PT ;  /* 0x000001fe07077812 */ /* 0x000fe200078e7806 */
[----:B------:R-:W-:Y:S01]  /*0230*/  CS2R R20, SRZ ;  /* 0x0000000000147805 */ /* 0x000fe2000001ff00 */
[----:B------:R-:W-:Y:S01]  /*0240*/  ISETP.GE.AND P0, PT, R10, 0x1, PT ;  /* 0x000000010a00780c */ /* 0x000fe20003f06270 */
[----:B------:R-:W-:Y:S01]  /*0250*/  CS2R R22, SRZ ;  /* 0x0000000000167805 */ /* 0x000fe2000001ff00 */
[----:B------:R-:W-:Y:S01]  /*0260*/  MOV R68, 0x3f800000 ;  /* 0x3f80000000447802 */ /* 0x000fe20000000f00 */
[----:B------:R-:W-:Y:S01]  /*0270*/  IMAD.SHL.U32 R14, R0, 0x8, RZ ;  /* 0x00000008000e7824 */ /* 0x000fe200078e00ff */
[----:B------:R-:W-:-:S02]  /*0280*/  MOV R41, 0xff800000 ;  /* 0xff80000000297802 */ /* 0x000fc40000000f00 */
[C---:B------:R-:W-:Y:S02]  /*0290*/  LOP3.LUT R69, R0.reuse, 0x20, RZ, 0xc0, !PT ;  /* 0x0000002000457812 */ /* 0x040fe400078ec0ff */
[C---:B0-----:R-:W-:Y:S01]  /*02a0*/  LOP3.LUT R13, R0.reuse, 0x3f, RZ, 0xc0, !PT ;  /* 0x0000003f000d7812 */ /* 0x041fe200078ec0ff */
[----:B--2---:R-:W-:Y:S04]  /*02b0*/  STS.U16 [R7+0x800], R8 ;  /* 0x0008000807007388 */ /* 0x004fe80000000400 */
[----:B---3--:R0:W-:Y:S02]  /*02c0*/  STS.U16 [R7+0xa00], R12 ;  /* 0x000a000c07007388 */ /* 0x0081e40000000400 */
[----:B0-----:R-:W-:-:S04]  /*02d0*/  LOP3.LUT R12, R0, 0x3, RZ, 0xc0, !PT ;  /* 0x00000003000c7812 */ /* 0x001fc800078ec0ff */
[----:B------:R-:W-:Y:S01]  /*02e0*/  SHF.L.U32 R15, R12, 0x5, RZ ;  /* 0x000000050c0f7819 */ /* 0x000fe200000006ff */
[----:B------:R-:W-:Y:S05]  /*02f0*/  @!P0 BRA `(.L_x_0) ;  /* 0x00001ce000008947 */ /* 0x000fea0003800000 */
[----:B------:R-:W-:Y:S01]  /*0300*/  IMAD R9, R2, c[0x0][0x1b0], RZ ;  /* 0x00006c0002097a24 */ /* 0x000fe200078e02ff */
[----:B------:R-:W-:Y:S01]  /*0310*/  LOP3.LUT R18, R0, 0xf, RZ, 0xc0, !PT ;  /* 0x0000000f00127812 */ /* 0x000fe200078ec0ff */
[----:B------:R-:W-:Y:S01]  /*0320*/  IMAD R20, R13, c[0x0][0x1b4], RZ ;  /* 0x00006d000d147a24 */ /* 0x000fe200078e02ff */
[----:B------:R-:W-:Y:S01]  /*0330*/  LOP3.LUT R21, R6, 0x10, RZ, 0xc0, !PT ;  /* 0x0000001006157812 */ /* 0x000fe200078ec0ff */
[----:B------:R-:W-:Y:S01]  /*0340*/  IMAD.SHL.U32 R8, R9, 0x2, RZ ;  /* 0x0000000209087824 */ /* 0x000fe200078e00ff */
[----:B------:R-:W-:Y:S01]  /*0350*/  LOP3.LUT R23, R0, 0x7, RZ, 0xc0, !PT ;  /* 0x0000000700177812 */ /* 0x000fe200078ec0ff */
[----:B------:R-:W-:Y:S01]  /*0360*/  IMAD R18, R18, c[0x0][0x1a8], RZ ;  /* 0x00006a0012127a24 */ /* 0x000fe200078e02ff */
[C---:B------:R-:W-:Y:S01]  /*0370*/  SHF.L.U32 R19, R20.reuse, 0x1, RZ ;  /* 0x0000000114137819 */ /* 0x040fe200000006ff */
[----:B------:R-:W-:Y:S01]  /*0380*/  IMAD.HI R22, R20, 0x2, RZ ;  /* 0x0000000214167827 */ /* 0x000fe200078e02ff */
[----:B------:R-:W-:Y:S01]  /*0390*/  LOP3.LUT R24, R0, 0x10, RZ, 0xc0, !PT ;  /* 0x0000001000187812 */ /* 0x000fe200078ec0ff */
[----:B------:R-:W-:Y:S01]  /*03a0*/  UMOV UR4, URZ ;  /* 0x0000003f00047c82 */ /* 0x000fe20008000000 */
[----:B------:R-:W-:Y:S01]  /*03b0*/  IADD3 R71, P2, P3, R19, c[0x0][0x170], R8 ;  /* 0x00005c0013477a10 */ /* 0x000fe20007b5e008 */
[----:B------:R-:W-:Y:S01]  /*03c0*/  IMAD R8, R2, c[0x0][0x1a0], RZ ;  /* 0x0000680002087a24 */ /* 0x000fe200078e02ff */
[----:B------:R-:W-:Y:S01]  /*03d0*/  SHF.L.U32 R20, R18, 0x1, RZ ;  /* 0x0000000112147819 */ /* 0x000fe200000006ff */
[----:B------:R-:W-:Y:S01]  /*03e0*/  IMAD.HI R19, R9, 0x2, RZ ;  /* 0x0000000209137827 */ /* 0x000fe200078e02ff */
[----:B------:R-:W-:-:S02]  /*03f0*/  SHF.R.U32.HI R16, RZ, 0x2, R0 ;  /* 0x00000002ff107819 */ /* 0x000fc40000011600 */
[----:B------:R-:W-:Y:S01]  /*0400*/  LOP3.LUT R21, R21, 0x20, R0, 0xf8, !PT ;  /* 0x0000002015157812 */ /* 0x000fe200078ef800 */
[----:B------:R-:W-:Y:S01]  /*0410*/  IMAD.SHL.U32 R9, R8, 0x2, RZ ;  /* 0x0000000208097824 */ /* 0x000fe200078e00ff */
[----:B------:R-:W-:Y:S01]  /*0420*/  IADD3.X R27, R22, c[0x0][0x174], R19, P2, P3 ;  /* 0x00005d00161b7a10 */ /* 0x000fe200017e6413 */
[C---:B------:R-:W-:Y:S01]  /*0430*/  IMAD R26, R23.reuse, 0x2, R24 ;  /* 0x00000002171a7824 */ /* 0x040fe200078e0218 */
[--C-:B------:R-:W-:Y:S01]  /*0440*/  SHF.R.U32.HI R19, RZ, 0x4, R0.reuse ;  /* 0x00000004ff137819 */ /* 0x100fe20000011600 */
[----:B------:R-:W-:Y:S01]  /*0450*/  IMAD.HI R8, R8, 0x2, RZ ;  /* 0x0000000208087827 */ /* 0x000fe200078e02ff */
[----:B------:R-:W-:Y:S02]  /*0460*/  IADD3 R80, P0, P1, R20, c[0x0][0x168], R9 ;  /* 0x00005a0014507a10 */ /* 0x000fe4000791e009 */
[--C-:B------:R-:W-:Y:S01]  /*0470*/  SHF.R.U32.HI R9, RZ, 0x6, R0.reuse ;  /* 0x00000006ff097819 */ /* 0x100fe20000011600 */
[----:B------:R-:W-:Y:S01]  /*0480*/  IMAD.MOV.U32 R29, RZ, RZ, c[0x0][0x1b8] ;  /* 0x00006e00ff1d7624 */ /* 0x000fe200078e00ff */
[----:B------:R-:W-:Y:S01]  /*0490*/  SHF.R.S32.HI R20, RZ, 0x2, R0 ;  /* 0x00000002ff147819 */ /* 0x000fe20000011400 */
[----:B------:R-:W-:Y:S01]  /*04a0*/  IMAD R65, R23, 0x90, RZ ;  /* 0x0000009017417824 */ /* 0x000fe200078e02ff */
[----:B------:R-:W-:Y:S01]  /*04b0*/  SHF.R.U32.HI R11, RZ, 0x1, R69 ;  /* 0x00000001ff0b7819 */ /* 0x000fe20000011645 */
[----:B------:R-:W-:Y:S01]  /*04c0*/  IMAD.MOV.U32 R68, RZ, RZ, 0x3f800000 ;  /* 0x3f800000ff447424 */ /* 0x000fe200078e00ff */
[----:B------:R-:W-:Y:S01]  /*04d0*/  SGXT.U32 R16, R16, 0x3 ;  /* 0x000000031010781a */ /* 0x000fe20000000000 */
[----:B------:R-:W-:Y:S01]  /*04e0*/  IMAD.MOV.U32 R64, RZ, RZ, RZ ;  /* 0x000000ffff407224 */ /* 0x000fe200078e00ff */
[----:B------:R-:W-:Y:S01]  /*04f0*/  LOP3.LUT R21, R21, 0x30, R14, 0x78, !PT ;  /* 0x0000003015157812 */ /* 0x000fe200078e780e */
[----:B------:R-:W-:Y:S01]  /*0500*/  IMAD.MOV.U32 R98, RZ, RZ, -0x800000 ;  /* 0xff800000ff627424 */ /* 0x000fe200078e00ff */
[----:B------:R-:W-:-:S02]  /*0510*/  SGXT.U32 R19, R19, 0x4 ;  /* 0x000000041313781a */ /* 0x000fc40000000000 */
[----:B------:R-:W-:Y:S02]  /*0520*/  SGXT R20, R20, 0x1 ;  /* 0x000000011414781a */ /* 0x000fe40000000200 */
[----:B------:R-:W-:Y:S01]  /*0530*/  SGXT.U32 R9, R9, 0x2 ;  /* 0x000000020909781a */ /* 0x000fe20000000000 */
[----:B------:R-:W-:Y:S01]  /*0540*/  IMAD R19, R19, c[0x0][0x1a4], RZ ;  /* 0x0000690013137a24 */ /* 0x000fe200078e02ff */
[----:B------:R-:W-:Y:S01]  /*0550*/  LOP3.LUT R16, R17, R11, R16, 0xfe, !PT ;  /* 0x0000000b11107212 */ /* 0x000fe200078efe10 */
[----:B------:R-:W-:Y:S01]  /*0560*/  IMAD.HI R11, R18, 0x2, RZ ;  /* 0x00000002120b7827 */ /* 0x000fe200078e02ff */
[----:B------:R-:W-:Y:S02]  /*0570*/  LEA R17, R26, R21, 0x5 ;  /* 0x000000151a117211 */ /* 0x000fe400078e28ff */
[----:B------:R-:W-:Y:S02]  /*0580*/  MOV R22, c[0x0][0x1a4] ;  /* 0x0000690000167a02 */ /* 0x000fe40000000f00 */
[----:B------:R-:W-:Y:S01]  /*0590*/  LOP3.LUT R21, R15, 0x90, R20, 0xf8, !PT ;  /* 0x000000900f157812 */ /* 0x000fe200078ef814 */
[----:B------:R-:W-:Y:S01]  /*05a0*/  IMAD R20, R9, c[0x0][0x1b8], RZ ;  /* 0x00006e0009147a24 */ /* 0x000fe200078e02ff */
[----:B------:R-:W-:-:S02]  /*05b0*/  LEA.HI R9, R0, 0x30, RZ, 0x1c ;  /* 0x0000003000097811 */ /* 0x000fc400078fe0ff */
[----:B------:R-:W-:Y:S01]  /*05c0*/  IADD3.X R26, R11, c[0x0][0x16c], R8, P0, P1 ;  /* 0x00005b000b1a7a10 */ /* 0x000fe200007e2408 */
[C---:B------:R-:W-:Y:S01]  /*05d0*/  IMAD R8, R22.reuse, 0x10, R19 ;  /* 0x0000001016087824 */ /* 0x040fe200078e0213 */
[----:B------:R-:W-:Y:S01]  /*05e0*/  LOP3.LUT R25, R21, 0x10, R6, 0x78, !PT ;  /* 0x0000001015197812 */ /* 0x000fe200078e7806 */
[----:B------:R-:W-:Y:S01]  /*05f0*/  IMAD R11, R9, c[0x0][0x1a4], RZ ;  /* 0x00006900090b7a24 */ /* 0x000fe200078e02ff */
[C---:B------:R-:W-:Y:S02]  /*0600*/  LEA R21, R29.reuse, R20, 0x2 ;  /* 0x000000141d157211 */ /* 0x040fe400078e10ff */
[----:B------:R-:W-:Y:S01]  /*0610*/  LEA R9, R22, R8, 0x4 ;  /* 0x0000000816097211 */ /* 0x000fe200078e20ff */
[----:B------:R-:W-:Y:S01]  /*0620*/  IMAD R18, R24, 0x10, R25 ;  /* 0x0000001018127824 */ /* 0x000fe200078e0219 */
[CC--:B------:R-:W-:Y:S01]  /*0630*/  LEA R82, P1, R8.reuse, R80.reuse, 0x1 ;  /* 0x0000005008527211 */ /* 0x0c0fe200078208ff */
[----:B------:R-:W-:Y:S01]  /*0640*/  IMAD R22, R29, 0x4, R21 ;  /* 0x000000041d167824 */ /* 0x000fe200078e0215 */
[----:B------:R-:W-:Y:S01]  /*0650*/  LEA R78, P3, R11, R80, 0x1 ;  /* 0x000000500b4e7211 */ /* 0x000fe200078608ff */
[----:B------:R-:W-:Y:S01]  /*0660*/  CS2R R24, SRZ ;  /* 0x0000000000187805 */ /* 0x000fe2000001ff00 */
[----:B------:R-:W-:-:S02]  /*0670*/  LEA.HI.X.SX32 R83, R8, R26, 0x1, P1 ;  /* 0x0000001a08537211 */ /* 0x000fc400008f0eff */
[----:B------:R-:W-:Y:S02]  /*0680*/  LEA R8, R29, R22, 0x2 ;  /* 0x000000161d087211 */ /* 0x000fe400078e10ff */
[-C--:B------:R-:W-:Y:S02]  /*0690*/  LEA R84, P0, R19, R80.reuse, 0x1 ;  /* 0x0000005013547211 */ /* 0x080fe400078008ff */
[----:B------:R-:W-:Y:S02]  /*06a0*/  LEA R80, P2, R9, R80, 0x1 ;  /* 0x0000005009507211 */ /* 0x000fe400078408ff */
[-C--:B------:R-:W-:Y:S02]  /*06b0*/  LEA.HI.X.SX32 R79, R11, R26.reuse, 0x1, P3 ;  /* 0x0000001a0b4f7211 */ /* 0x080fe400018f0eff */
[----:B------:R-:W-:Y:S02]  /*06c0*/  LEA R70, P3, R8, R71, 0x1 ;  /* 0x0000004708467211 */ /* 0x000fe400078608ff */
[----:B------:R-:W-:-:S02]  /*06d0*/  LEA.HI.X.SX32 R85, R19, R26, 0x1, P0 ;  /* 0x0000001a13557211 */ /* 0x000fc400000f0eff */
[----:B------:R-:W-:Y:S02]  /*06e0*/  LEA.HI.X.SX32 R81, R9, R26, 0x1, P2 ;  /* 0x0000001a09517211 */ /* 0x000fe400010f0eff */
[-C--:B------:R-:W-:Y:S02]  /*06f0*/  LEA R76, P0, R20, R71.reuse, 0x1 ;  /* 0x00000047144c7211 */ /* 0x080fe400078008ff */
[-C--:B------:R-:W-:Y:S02]  /*0700*/  LEA R74, P1, R21, R71.reuse, 0x1 ;  /* 0x00000047154a7211 */ /* 0x080fe400078208ff */
[----:B------:R-:W-:Y:S02]  /*0710*/  LEA R72, P2, R22, R71, 0x1 ;  /* 0x0000004716487211 */ /* 0x000fe400078408ff */
[----:B------:R-:W-:Y:S02]  /*0720*/  LEA.HI.X.SX32 R71, R8, R27, 0x1, P3 ;  /* 0x0000001b08477211 */ /* 0x000fe400018f0eff */
[----:B------:R-:W-:-:S02]  /*0730*/  SHF.R.S32.HI R8, RZ, 0x6, R0 ;  /* 0x00000006ff087819 */ /* 0x000fc40000011400 */
[----:B------:R-:W-:Y:S02]  /*0740*/  LOP3.LUT R65, R65, 0x30, R6, 0x78, !PT ;  /* 0x0000003041417812 */ /* 0x000fe400078e7806 */
[----:B------:R-:W-:Y:S02]  /*0750*/  SGXT R8, R8, 0x1 ;  /* 0x000000010808781a */ /* 0x000fe40000000200 */
[-C--:B------:R-:W-:Y:S02]  /*0760*/  LEA.HI.X.SX32 R77, R20, R27.reuse, 0x1, P0 ;  /* 0x0000001b144d7211 */ /* 0x080fe400000f0eff */
[----:B------:R-:W-:Y:S02]  /*0770*/  LOP3.LUT R29, R8, 0x90, RZ, 0xc0, !PT ;  /* 0x00000090081d7812 */ /* 0x000fe400078ec0ff */
[-C--:B------:R-:W-:Y:S02]  /*0780*/  LEA.HI.X.SX32 R75, R21, R27.reuse, 0x1, P1 ;  /* 0x0000001b154b7211 */ /* 0x080fe400008f0eff */
[----:B------:R-:W-:Y:S01]  /*0790*/  LEA.HI.X.SX32 R73, R22, R27, 0x1, P2 ;  /* 0x0000001b16497211 */ /* 0x000fe200010f0eff */
[----:B------:R-:W-:Y:S01]  /*07a0*/  CS2R R20, SRZ ;  /* 0x0000000000147805 */ /* 0x000fe2000001ff00 */
[----:B------:R-:W-:Y:S01]  /*07b0*/  LOP3.LUT R19, R7, 0x40, RZ, 0x3c, !PT ;  /* 0x0000004007137812 */ /* 0x000fe200078e3cff */
[----:B------:R-:W-:Y:S01]  /*07c0*/  CS2R R26, SRZ ;  /* 0x00000000001a7805 */ /* 0x000fe2000001ff00 */
[----:B------:R-:W-:Y:S01]  /*07d0*/  MOV R91, 0xff800000 ;  /* 0xff800000005b7802 */ /* 0x000fe20000000f00 */
[----:B------:R-:W-:Y:S01]  /*07e0*/  CS2R R22, SRZ ;  /* 0x0000000000167805 */ /* 0x000fe2000001ff00 */
[----:B------:R-:W-:-:S02]  /*07f0*/  MOV R9, RZ ;  /* 0x000000ff00097202 */ /* 0x000fc40000000f00 */
[----:B------:R-:W-:Y:S02]  /*0800*/  MOV R11, 0x3f800000 ;  /* 0x3f800000000b7802 */ /* 0x000fe40000000f00 */
[----:B------:R-:W-:Y:S02]  /*0810*/  LOP3.LUT R66, R29, 0x17e, R6, 0x78, !PT ;  /* 0x0000017e1d427812 */ /* 0x000fe400078e7806 */
[----:B------:R-:W-:Y:S02]  /*0820*/  LOP3.LUT R67, R16, 0x8, RZ, 0xfc, !PT ;  /* 0x0000000810437812 */ /* 0x000fe400078efcff */
[----:B------:R-:W-:Y:S02]  /*0830*/  LOP3.LUT R8, R65, 0x40, RZ, 0x3c, !PT ;  /* 0x0000004041087812 */ /* 0x000fe400078e3cff */
.L_x_1:
[----:B------:R-:W-:-:S04]  /*0840*/  IMAD.WIDE R32, R64, 0x2, R80 ;  /* 0x0000000240207825 */ /* 0x000fc800078e0250 */
[C---:B------:R-:W-:Y:S02]  /*0850*/  IMAD.WIDE R34, R64.reuse, 0x2, R78 ;  /* 0x0000000240227825 */ /* 0x040fe400078e024e */
[----:B------:R-:W2:Y:S02]  /*0860*/  LDG.E.U16 R33, [R32.64] ;  /* 0x0000000620217981 */ /* 0x000ea4000c1e1500 */
[C---:B------:R-:W-:Y:S02]  /*0870*/  IMAD.WIDE R28, R64.reuse, 0x2, R84 ;  /* 0x00000002401c7825 */ /* 0x040fe400078e0254 */
[----:B------:R-:W3:Y:S02]  /*0880*/  LDG.E.U16 R35, [R34.64] ;  /* 0x0000000622237981 */ /* 0x000ee4000c1e1500 */
[----:B------:R-:W-:Y:S02]  /*0890*/  IMAD.WIDE R30, R64, 0x2, R82 ;  /* 0x00000002401e7825 */ /* 0x000fe400078e0252 */
[----:B------:R-:W4:Y:S04]  /*08a0*/  LDG.E.U16 R39, [R28.64] ;  /* 0x000000061c277981 */ /* 0x000f28000c1e1500 */
[----:B------:R-:W5:Y:S04]  /*08b0*/  LDG.E.U16 R41, [R30.64] ;  /* 0x000000061e297981 */ /* 0x000f68000c1e1500 */
[----:B------:R-:W-:Y:S01]  /*08c0*/  BAR.SYNC.DEFER_BLOCKING 0x0 ;  /* 0x0000000000007b1d */ /* 0x000fe20000010000 */
[----:B------:R-:W-:-:S04]  /*08d0*/  IMAD.WIDE R36, R9, 0x2, R76 ;  /* 0x0000000209247825 */ /* 0x000fc800078e024c */
[----:B------:R-:W-:-:S04]  /*08e0*/  IMAD.WIDE R52, R9, 0x2, R72 ;  /* 0x0000000209347825 */ /* 0x000fc800078e0248 */
[----:B------:R-:W-:-:S04]  /*08f0*/  IMAD.WIDE R96, R9, 0x2, R74 ;  /* 0x0000000209607825 */ /* 0x000fc800078e024a */
[----:B------:R-:W-:Y:S01]  /*0900*/  IMAD.WIDE R94, R9, 0x2, R70 ;  /* 0x00000002095e7825 */ /* 0x000fe200078e0246 */
[----:B--2---:R-:W-:Y:S04]  /*0910*/  STS.U16 [R66+0x400], R33 ;  /* 0x0004002142007388 */ /* 0x004fe80000000400 */
[----:B---3--:R-:W-:Y:S04]  /*0920*/  STS.U16 [R66+0x600], R35 ;  /* 0x0006002342007388 */ /* 0x008fe80000000400 */
[----:B----4-:R-:W-:Y:S04]  /*0930*/  STS.U16 [R66], R39 ;  /* 0x0000002742007388 */ /* 0x010fe80000000400 */
[----:B-----5:R-:W-:Y:S04]  /*0940*/  STS.U16 [R66+0x200], R41 ;  /* 0x0002002942007388 */ /* 0x020fe80000000400 */
[----:B------:R-:W-:Y:S06]  /*0950*/  BAR.SYNC.DEFER_BLOCKING 0x0 ;  /* 0x0000000000007b1d */ /* 0x000fec0000010000 */
[----:B------:R0:W2:Y:S04]  /*0960*/  LDG.E.U16 R90, [R36.64] ;  /* 0x00000006245a7981 */ /* 0x0000a8000c1e1500 */
[----:B------:R1:W3:Y:S04]  /*0970*/  LDG.E.U16 R92, [R52.64] ;  /* 0x00000006345c7981 */ /* 0x0002e8000c1e1500 */
[----:B------:R-:W4:Y:S04]  /*0980*/  LDG.E.U16 R96, [R96.64] ;  /* 0x0000000660607981 */ /* 0x000f28000c1e1500 */
[----:B------:R-:W5:Y:S04]  /*0990*/  LDG.E.U16 R94, [R94.64] ;  /* 0x000000065e5e7981 */ /* 0x000f68000c1e1500 */
[----:B------:R-:W-:Y:S04]  /*09a0*/  LDSM.16.MT88.4 R28, [R17+0x800] ;  /* 0x00080000111c783b */ /* 0x000fe80000004200 */
[----:B------:R-:W1:Y:S04]  /*09b0*/  LDSM.16.M88.4 R44, [R18+0x200] ;  /* 0x00020000122c783b */ /* 0x000e680000000200 */
[----:B------:R-:W1:Y:S04]  /*09c0*/  LDSM.16.M88.4 R48, [R18] ;  /* 0x000000001230783b */ /* 0x000e680000000200 */
[----:B------:R-:W1:Y:S04]  /*09d0*/  LDSM.16.M88.4 R56, [R18+0x400] ;  /* 0x000400001238783b */ /* 0x000e680000000200 */
[----:B0-----:R-:W0:Y:S01]  /*09e0*/  LDSM.16.M88.4 R36, [R18+0x600] ;  /* 0x000600001224783b */ /* 0x001e220000000200 */
[----:B------:R-:W-:-:S03]  /*09f0*/  LEA R93, R12, UR4, 0x1 ;  /* 0x000000040c5d7c11 */ /* 0x000fc6000f8e08ff */
[----:B------:R-:W-:Y:S01]  /*0a00*/  BAR.SYNC.DEFER_BLOCKING 0x0 ;  /* 0x0000000000007b1d */ /* 0x000fe20000010000 */
[----:B-1----:R-:W-:Y:S07]  /*0a10*/  HMMA.16816.F32.BF16 R32, R28, R44, RZ ;  /* 0x0000002c1c20723c */ /* 0x002fee00000418ff */
[C---:B------:R-:W-:Y:S02]  /*0a20*/  IADD3 R44, R93.reuse, 0x10, RZ ;  /* 0x000000105d2c7810 */ /* 0x040fe40007ffe0ff */
[----:B------:R-:W-:-:S02]  /*0a30*/  IADD3 R45, R93, 0x11, RZ ;  /* 0x000000115d2d7810 */ /* 0x000fc40007ffe0ff */
[CC--:B------:R-:W-:Y:S02]  /*0a40*/  ISETP.GE.AND P2, PT, R16.reuse, R44.reuse, PT ;  /* 0x0000002c1000720c */ /* 0x0c0fe40003f46270 */
[C---:B------:R-:W-:Y:S02]  /*0a50*/  ISETP.GE.AND P4, PT, R67.reuse, R44, PT ;  /* 0x0000002c4300720c */ /* 0x040fe40003f86270 */
[-C--:B------:R-:W-:Y:S02]  /*0a60*/  ISETP.GE.AND P6, PT, R16, R45.reuse, PT ;  /* 0x0000002d1000720c */ /* 0x080fe40003fc6270 */
[----:B------:R-:W-:Y:S02]  /*0a70*/  ISETP.GE.AND P3, PT, R67, R45, PT ;  /* 0x0000002d4300720c */ /* 0x000fe40003f66270 */
[C---:B------:R-:W-:Y:S08]  /*0a80*/  HMMA.16816.F32.BF16 R44, R28.reuse, R46, RZ ;  /* 0x0000002e1c2c723c */ /* 0x040ff000000418ff */
[----:B------:R-:W-:Y:S01]  /*0a90*/  HMMA.16816.F32.BF16 R40, R28, R50, RZ ;  /* 0x000000321c28723c */ /* 0x000fe200000418ff */
[----:B------:R-:W-:Y:S01]  /*0aa0*/  FMUL R86, R32, c[0x0][0x188] ;  /* 0x0000620020567a20 */ /* 0x000fe20000400000 */
[----:B------:R-:W-:Y:S01]  /*0ab0*/  IADD3 R32, R93, 0x19, RZ ;  /* 0x000000195d207810 */ /* 0x000fe20007ffe0ff */
[----:B------:R-:W-:-:S02]  /*0ac0*/  FMUL R34, R34, c[0x0][0x188] ;  /* 0x0000620022227a20 */ /* 0x000fc40000400000 */
[----:B------:R-:W-:Y:S01]  /*0ad0*/  FMUL R33, R33, c[0x0][0x188] ;  /* 0x0000620021217a20 */ /* 0x000fe20000400000 */
[----:B------:R-:W-:Y:S02]  /*0ae0*/  FSEL R86, R86, -INF , P2 ;  /* 0xff80000056567808 */ /* 0x000fe40001000000 */
[C---:B------:R-:W-:Y:S01]  /*0af0*/  HMMA.16816.F32.BF16 R52, R28.reuse, R56, RZ ;  /* 0x000000381c34723c */ /* 0x040fe200000418ff */
[-C--:B------:R-:W-:Y:S02]  /*0b00*/  ISETP.GE.AND P0, PT, R16, R32.reuse, PT ;  /* 0x000000201000720c */ /* 0x080fe40003f06270 */
[----:B------:R-:W-:Y:S02]  /*0b10*/  ISETP.GE.AND P2, PT, R67, R32, PT ;  /* 0x000000204300720c */ /* 0x000fe40003f46270 */
[C---:B------:R-:W-:Y:S02]  /*0b20*/  IADD3 R50, R93.reuse, 0x18, RZ ;  /* 0x000000185d327810 */ /* 0x040fe40007ffe0ff */
[----:B------:R-:W-:Y:S01]  /*0b30*/  IADD3 R32, R93, 0x9, RZ ;  /* 0x000000095d207810 */ /* 0x000fe20007ffe0ff */
[----:B------:R-:W-:Y:S01]  /*0b40*/  FMUL R35, R35, c[0x0][0x188] ;  /* 0x0000620023237a20 */ /* 0x000fe20000400000 */
[----:B------:R-:W-:Y:S01]  /*0b50*/  FSEL R88, R34, -INF , P4 ;  /* 0xff80000022587808 */ /* 0x000fe20002000000 */
[----:B------:R-:W-:Y:S01]  /*0b60*/  FMUL R89, R44, c[0x0][0x188] ;  /* 0x000062002c597a20 */ /* 0x000fe20000400000 */
[----:B------:R-:W-:Y:S01]  /*0b70*/  FSEL R87, R33, -INF , P6 ;  /* 0xff80000021577808 */ /* 0x000fe20003000000 */
[----:B------:R-:W-:Y:S01]  /*0b80*/  HMMA.16816.F32.BF16 R56, R28, R58, RZ ;  /* 0x0000003a1c38723c */ /* 0x000fe200000418ff */
[----:B------:R-:W-:-:S02]  /*0b90*/  ISETP.GE.AND P5, PT, R16, R50, PT ;  /* 0x000000321000720c */ /* 0x000fc40003fa6270 */
[-C--:B------:R-:W-:Y:S02]  /*0ba0*/  ISETP.GE.AND P4, PT, R16, R32.reuse, PT ;  /* 0x000000201000720c */ /* 0x080fe40003f86270 */
[----:B------:R-:W-:Y:S02]  /*0bb0*/  ISETP.GE.AND P6, PT, R67, R32, PT ;  /* 0x000000204300720c */ /* 0x000fe40003fc6270 */
[----:B------:R-:W-:Y:S01]  /*0bc0*/  LOP3.LUT R32, R93, 0x21, RZ, 0xfc, !PT ;  /* 0x000000215d207812 */ /* 0x000fe200078efcff */
[----:B0-----:R-:W-:Y:S01]  /*0bd0*/  HMMA.16816.F32.BF16 R60, R28, R36, RZ ;  /* 0x000000241c3c723c */ /* 0x001fe200000418ff */
[----:B------:R-:W-:Y:S01]  /*0be0*/  ISETP.GE.AND P1, PT, R67, R50, PT ;  /* 0x000000324300720c */ /* 0x000fe20003f26270 */
[----:B------:R-:W-:Y:S01]  /*0bf0*/  FMUL R46, R46, c[0x0][0x188] ;  /* 0x000062002e2e7a20 */ /* 0x000fe20000400000 */
[----:B------:R-:W-:Y:S01]  /*0c00*/  FSEL R44, R35, -INF , P3 ;  /* 0xff800000232c7808 */ /* 0x000fe20001800000 */
[----:B------:R-:W-:Y:S01]  /*0c10*/  FMUL R45, R45, c[0x0][0x188] ;  /* 0x000062002d2d7a20 */ /* 0x000fe20000400000 */
[----:B------:R-:W-:-:S02]  /*0c20*/  FSEL R89, R89, -INF , P5 ;  /* 0xff80000059597808 */ /* 0x000fc40002800000 */
[-C--:B------:R-:W-:Y:S01]  /*0c30*/  ISETP.GE.AND P3, PT, R67, R32.reuse, PT ;  /* 0x000000204300720c */ /* 0x080fe20003f66270 */
[----:B------:R-:W-:Y:S01]  /*0c40*/  HMMA.16816.F32.BF16 R48, R28, R48, RZ ;  /* 0x000000301c30723c */ /* 0x000fe200000418ff */
[----:B------:R-:W-:Y:S02]  /*0c50*/  ISETP.GE.AND P5, PT, R16, R32, PT ;  /* 0x000000201000720c */ /* 0x000fe40003fa6270 */
[----:B------:R-:W-:Y:S01]  /*0c60*/  LOP3.LUT R32, R93, 0x28, RZ, 0xfc, !PT ;  /* 0x000000285d207812 */ /* 0x000fe200078efcff */
[----:B------:R-:W-:-:S04]  /*0c70*/  FMUL R47, R47, c[0x0][0x188] ;  /* 0x000062002f2f7a20 */ /* 0x000fc80000400000 */
[----:B------:R-:W-:Y:S01]  /*0c80*/  HMMA.16816.F32.BF16 R28, R28, R38, RZ ;  /* 0x000000261c1c723c */ /* 0x000fe200000418ff */
[----:B------:R-:W-:Y:S01]  /*0c90*/  FSEL R46, R46, -INF , P1 ;  /* 0xff8000002e2e7808 */ /* 0x000fe20000800000 */
[----:B------:R-:W-:Y:S01]  /*0ca0*/  FMUL R33, R41, c[0x0][0x188] ;  /* 0x0000620029217a20 */ /* 0x000fe20000400000 */
[----:B------:R-:W-:Y:S02]  /*0cb0*/  FSEL R45, R45, -INF , P0 ;  /* 0xff8000002d2d7808 */ /* 0x000fe40000000000 */
[-C--:B------:R-:W-:Y:S02]  /*0cc0*/  ISETP.GE.AND P1, PT, R67, R32.reuse, PT ;  /* 0x000000204300720c */ /* 0x080fe40003f26270 */
[----:B------:R-:W-:Y:S02]  /*0cd0*/  ISETP.GE.AND P0, PT, R16, R32, PT ;  /* 0x000000201000720c */ /* 0x000fe40003f06270 */
[----:B------:R-:W-:Y:S02]  /*0ce0*/  LOP3.LUT R32, R93, 0x29, RZ, 0xfc, !PT ;  /* 0x000000295d207812 */ /* 0x000fe400078efcff */
[----:B------:R-:W-:-:S02]  /*0cf0*/  FSEL R33, R33, -INF , P4 ;  /* 0xff80000021217808 */ /* 0x000fc40002000000 */
[----:B------:R-:W-:Y:S02]  /*0d00*/  ISETP.GE.AND P4, PT, R16, R32, PT ;  /* 0x000000201000720c */ /* 0x000fe40003f86270 */
[----:B------:R-:W-:Y:S01]  /*0d10*/  LOP3.LUT R34, R93, 0x30, RZ, 0xfc, !PT ;  /* 0x000000305d227812 */ /* 0x000fe200078efcff */
[----:B------:R-:W-:Y:S02]  /*0d20*/  FMUL R55, R55, c[0x0][0x188] ;  /* 0x0000620037377a20 */ /* 0x000fe40000400000 */
[----:B------:R-:W-:Y:S02]  /*0d30*/  FMUL R100, R58, c[0x0][0x188] ;  /* 0x000062003a647a20 */ /* 0x000fe40000400000 */
[----:B------:R-:W-:Y:S01]  /*0d40*/  FMUL R63, R63, c[0x0][0x188] ;  /* 0x000062003f3f7a20 */ /* 0x000fe20000400000 */
[----:B------:R-:W-:Y:S01]  /*0d50*/  FSEL R58, R55, -INF , P3 ;  /* 0xff800000373a7808 */ /* 0x000fe20001800000 */
[----:B------:R-:W-:Y:S01]  /*0d60*/  FMUL R59, R59, c[0x0][0x188] ;  /* 0x000062003b3b7a20 */ /* 0x000fe20000400000 */
[----:B------:R-:W-:Y:S01]  /*0d70*/  FSEL R100, R100, -INF , P1 ;  /* 0xff80000064647808 */ /* 0x000fe20000800000 */
[----:B------:R-:W-:-:S02]  /*0d80*/  FMUL R104, R30, c[0x0][0x188] ;  /* 0x000062001e687a20 */ /* 0x000fc40000400000 */
[----:B------:R-:W-:Y:S02]  /*0d90*/  FMUL R30, R50, c[0x0][0x188] ;  /* 0x00006200321e7a20 */ /* 0x000fe40000400000 */
[----:B------:R-:W-:Y:S02]  /*0da0*/  FMUL R102, R62, c[0x0][0x188] ;  /* 0x000062003e667a20 */ /* 0x000fe40000400000 */
[----:B------:R-:W-:Y:S01]  /*0db0*/  FMUL R36, R51, c[0x0][0x188] ;  /* 0x0000620033247a20 */ /* 0x000fe20000400000 */
[C---:B------:R-:W-:Y:S01]  /*0dc0*/  IADD3 R37, R93.reuse, 0x8, RZ ;  /* 0x000000085d257810 */ /* 0x040fe20007ffe0ff */
[----:B------:R-:W-:Y:S02]  /*0dd0*/  FMUL R35, R48, c[0x0][0x188] ;  /* 0x0000620030237a20 */ /* 0x000fe40000400000 */
[----:B------:R-:W-:Y:S01]  /*0de0*/  FMUL R39, R40, c[0x0][0x188] ;  /* 0x0000620028277a20 */ /* 0x000fe20000400000 */
[----:B------:R-:W-:Y:S01]  /*0df0*/  LOP3.LUT R38, R93, 0x39, RZ, 0xfc, !PT ;  /* 0x000000395d267812 */ /* 0x000fe200078efcff */
[----:B------:R-:W-:-:S02]  /*0e00*/  FMUL R31, R31, c[0x0][0x188] ;  /* 0x000062001f1f7a20 */ /* 0x000fc40000400000 */
[----:B------:R-:W-:Y:S02]  /*0e10*/  FMUL R54, R54, c[0x0][0x188] ;  /* 0x0000620036367a20 */ /* 0x000fe40000400000 */
[----:B------:R-:W-:Y:S02]  /*0e20*/  FMUL R52, R52, c[0x0][0x188] ;  /* 0x0000620034347a20 */ /* 0x000fe40000400000 */
[----:B------:R-:W-:Y:S02]  /*0e30*/  FMUL R56, R56, c[0x0][0x188] ;  /* 0x0000620038387a20 */ /* 0x000fe40000400000 */
[----:B------:R-:W-:Y:S02]  /*0e40*/  FMUL R60, R60, c[0x0][0x188] ;  /* 0x000062003c3c7a20 */ /* 0x000fe40000400000 */
[----:B------:R-:W-:Y:S02]  /*0e50*/  FMUL R55, R61, c[0x0][0x188] ;  /* 0x000062003d377a20 */ /* 0x000fe40000400000 */
[----:B------:R-:W-:-:S02]  /*0e60*/  FMUL R28, R28, c[0x0][0x188] ;  /* 0x000062001c1c7a20 */ /* 0x000fc40000400000 */
[----:B------:R-:W-:Y:S01]  /*0e70*/  FMUL R29, R29, c[0x0][0x188] ;  /* 0x000062001d1d7a20 */ /* 0x000fe20000400000 */
[----:B--2---:R0:W-:Y:S02]  /*0e80*/  STS.U16 [R7], R90 ;  /* 0x0000005a07007388 */ /* 0x0041e40000000400 */
[----:B0-----:R-:W-:Y:S01]  /*0e90*/  FSEL R90, R47, -INF , P2 ;  /* 0xff8000002f5a7808 */ /* 0x001fe20001000000 */
[----:B------:R-:W-:Y:S01]  /*0ea0*/  FMUL R47, R53, c[0x0][0x188] ;  /* 0x00006200352f7a20 */ /* 0x000fe20000400000 */
[----:B------:R-:W-:Y:S01]  /*0eb0*/  ISETP.GE.AND P2, PT, R67, R32, PT ;  /* 0x000000204300720c */ /* 0x000fe20003f46270 */
[----:B------:R-:W-:-:S03]  /*0ec0*/  FMUL R32, R43, c[0x0][0x188] ;  /* 0x000062002b207a20 */ /* 0x000fc60000400000 */
[----:B------:R-:W-:Y:S02]  /*0ed0*/  FSEL R47, R47, -INF , P5 ;  /* 0xff8000002f2f7808 */ /* 0x000fe40002800000 */
[----:B------:R-:W-:Y:S02]  /*0ee0*/  FSEL R32, R32, -INF , P6 ;  /* 0xff80000020207808 */ /* 0x000fe40003000000 */
[-C--:B------:R-:W-:Y:S02]  /*0ef0*/  ISETP.GE.AND P6, PT, R67, R34.reuse, PT ;  /* 0x000000224300720c */ /* 0x080fe40003fc6270 */
[----:B------:R-:W-:Y:S02]  /*0f00*/  ISETP.GE.AND P5, PT, R16, R34, PT ;  /* 0x000000221000720c */ /* 0x000fe40003fa6270 */
[----:B------:R-:W-:-:S04]  /*0f10*/  LOP3.LUT R34, R93, 0x31, RZ, 0xfc, !PT ;  /* 0x000000315d227812 */ /* 0x000fc800078efcff */
[-C--:B------:R-:W-:Y:S02]  /*0f20*/  ISETP.GE.AND P3, PT, R67, R34.reuse, PT ;  /* 0x000000224300720c */ /* 0x080fe40003f66270 */
[----:B------:R-:W-:Y:S02]  /*0f30*/  ISETP.GE.AND P1, PT, R16, R34, PT ;  /* 0x000000221000720c */ /* 0x000fe40003f26270 */
[----:B------:R-:W-:Y:S02]  /*0f40*/  FSEL R50, R63, -INF , P3 ;  /* 0xff8000003f327808 */ /* 0x000fe40001800000 */
[----:B------:R-:W-:Y:S02]  /*0f50*/  LOP3.LUT R34, R93, 0x38, RZ, 0xfc, !PT ;  /* 0x000000385d227812 */ /* 0x000fe400078efcff */
[----:B------:R-:W-:Y:S02]  /*0f60*/  ISETP.GE.AND P3, PT, R67, R93, PT ;  /* 0x0000005d4300720c */ /* 0x000fe40003f66270 */
[----:B------:R-:W-:-:S02]  /*0f70*/  FSEL R62, R59, -INF , P2 ;  /* 0xff8000003b3e7808 */ /* 0x000fc40001000000 */
[CC--:B------:R-:W-:Y:S02]  /*0f80*/  ISETP.GE.AND P2, PT, R67.reuse, R34.reuse, PT ;  /* 0x000000224300720c */ /* 0x0c0fe40003f46270 */
[----:B------:R-:W-:Y:S02]  /*0f90*/  FSEL R30, R30, -INF , P3 ;  /* 0xff8000001e1e7808 */ /* 0x000fe40001800000 */
[----:B------:R-:W-:Y:S02]  /*0fa0*/  ISETP.GT.AND P3, PT, R67, R93, PT ;  /* 0x0000005d4300720c */ /* 0x000fe40003f64270 */
[----:B------:R-:W-:Y:S02]  /*0fb0*/  FSEL R102, R102, -INF , P6 ;  /* 0xff80000066667808 */ /* 0x000fe40003000000 */
[----:B------:R-:W-:Y:S01]  /*0fc0*/  ISETP.GE.AND P6, PT, R16, R34, PT ;  /* 0x000000221000720c */ /* 0x000fe20003fc6270 */
[----:B------:R-:W-:Y:S01]  /*0fd0*/  FMUL R34, R42, c[0x0][0x188] ;  /* 0x000062002a227a20 */ /* 0x000fe20000400000 */
[----:B------:R-:W-:-:S02]  /*0fe0*/  FSEL R104, R104, -INF , P2 ;  /* 0xff80000068687808 */ /* 0x000fc40001000000 */
[----:B------:R-:W-:Y:S02]  /*0ff0*/  ISETP.GE.AND P2, PT, R16, R93, PT ;  /* 0x0000005d1000720c */ /* 0x000fe40003f46270 */
[----:B------:R-:W-:Y:S02]  /*1000*/  FSEL R36, R36, -INF , P3 ;  /* 0xff80000024247808 */ /* 0x000fe40001800000 */
[----:B------:R-:W-:Y:S01]  /*1010*/  ISETP.GE.AND P3, PT, R16, R37, PT ;  /* 0x000000251000720c */ /* 0x000fe20003f66270 */
[----:B------:R-:W-:Y:S01]  /*1020*/  FMUL R37, R49, c[0x0][0x188] ;  /* 0x0000620031257a20 */ /* 0x000fe20000400000 */
[----:B------:R-:W-:Y:S02]  /*1030*/  FSEL R35, R35, -INF , P2 ;  /* 0xff80000023237808 */ /* 0x000fe40001000000 */
[----:B------:R-:W-:Y:S02]  /*1040*/  FSEL R34, R34, -INF , P2 ;  /* 0xff80000022227808 */ /* 0x000fe40001000000 */
[----:B------:R-:W-:-:S02]  /*1050*/  FMNMX R41, R30, R36, !PT ;  /* 0x000000241e297209 */ /* 0x000fc40007800000 */
[----:B------:R-:W-:Y:S02]  /*1060*/  ISETP.GT.AND P2, PT, R16, R93, PT ;  /* 0x0000005d1000720c */ /* 0x000fe40003f44270 */
[----:B------:R-:W-:Y:S02]  /*1070*/  FMNMX R41, R34, R41, !PT ;  /* 0x0000002922297209 */ /* 0x000fe40007800000 */
[----:B------:R-:W-:Y:S02]  /*1080*/  FSEL R37, R37, -INF , P2 ;  /* 0xff80000025257808 */ /* 0x000fe40001000000 */
[----:B------:R-:W-:Y:S02]  /*1090*/  FSEL R39, R39, -INF , P3 ;  /* 0xff80000027277808 */ /* 0x000fe40001800000 */
[----:B------:R-:W-:Y:S02]  /*10a0*/  FMNMX R41, R32, R41, !PT ;  /* 0x0000002920297209 */ /* 0x000fe40007800000 */
[----:B------:R-:W-:-:S02]  /*10b0*/  ISETP.GE.AND P2, PT, R67, R38, PT ;  /* 0x000000264300720c */ /* 0x000fc40003f46270 */
[----:B------:R-:W-:Y:S02]  /*10c0*/  ISETP.GE.AND P3, PT, R16, R38, PT ;  /* 0x000000261000720c */ /* 0x000fe40003f66270 */
[----:B------:R-:W-:Y:S02]  /*10d0*/  FMNMX R38, R35, R37, !PT ;  /* 0x0000002523267209 */ /* 0x000fe40007800000 */
[----:B------:R-:W-:Y:S02]  /*10e0*/  FMNMX R41, R88, R41, !PT ;  /* 0x0000002958297209 */ /* 0x000fe40007800000 */
[----:B------:R-:W-:Y:S02]  /*10f0*/  FMNMX R38, R39, R38, !PT ;  /* 0x0000002627267209 */ /* 0x000fe40007800000 */
[----:B------:R-:W-:Y:S02]  /*1100*/  LOP3.LUT R93, R93, 0x20, RZ, 0xfc, !PT ;  /* 0x000000205d5d7812 */ /* 0x000fe400078efcff */
[----:B------:R-:W-:-:S02]  /*1110*/  FMNMX R41, R44, R41, !PT ;  /* 0x000000292c297209 */ /* 0x000fc40007800000 */
[----:B------:R-:W-:Y:S02]  /*1120*/  FSEL R48, R31, -INF , P2 ;  /* 0xff8000001f307808 */ /* 0x000fe40001000000 */
[----:B------:R-:W-:Y:S02]  /*1130*/  FMNMX R31, R33, R38, !PT ;  /* 0x00000026211f7209 */ /* 0x000fe40007800000 */
[----:B------:R-:W-:Y:S02]  /*1140*/  ISETP.GE.AND P2, PT, R67, R93, PT ;  /* 0x0000005d4300720c */ /* 0x000fe40003f46270 */
[----:B------:R-:W-:Y:S02]  /*1150*/  FMNMX R41, R46, R41, !PT ;  /* 0x000000292e297209 */ /* 0x000fe40007800000 */
[----:B------:R-:W-:Y:S02]  /*1160*/  FMNMX R38, R86, R31, !PT ;  /* 0x0000001f56267209 */ /* 0x000fe40007800000 */
[----:B------:R-:W-:-:S02]  /*1170*/  FSEL R54, R54, -INF , P2 ;  /* 0xff80000036367808 */ /* 0x000fc40001000000 */
[----:B------:R-:W-:Y:S02]  /*1180*/  FMNMX R41, R90, R41, !PT ;  /* 0x000000295a297209 */ /* 0x000fe40007800000 */
[----:B------:R-:W-:Y:S02]  /*1190*/  FMNMX R38, R87, R38, !PT ;  /* 0x0000002657267209 */ /* 0x000fe40007800000 */
[----:B------:R-:W-:Y:S02]  /*11a0*/  FMNMX R41, R54, R41, !PT ;  /* 0x0000002936297209 */ /* 0x000fe40007800000 */
[----:B------:R-:W-:Y:S02]  /*11b0*/  ISETP.GE.AND P2, PT, R16, R93, PT ;  /* 0x0000005d1000720c */ /* 0x000fe40003f46270 */
[----:B------:R-:W-:Y:S02]  /*11c0*/  FMNMX R38, R89, R38, !PT ;  /* 0x0000002659267209 */ /* 0x000fe40007800000 */
[----:B------:R-:W-:-:S02]  /*11d0*/  FMNMX R41, R58, R41, !PT ;  /* 0x000000293a297209 */ /* 0x000fc40007800000 */
[----:B------:R-:W-:Y:S02]  /*11e0*/  FSEL R53, R52, -INF , P2 ;  /* 0xff80000034357808 */ /* 0x000fe40001000000 */
[----:B------:R-:W-:Y:S02]  /*11f0*/  FMNMX R38, R45, R38, !PT ;  /* 0x000000262d267209 */ /* 0x000fe40007800000 */
[----:B------:R-:W-:Y:S02]  /*1200*/  FMNMX R41, R100, R41, !PT ;  /* 0x0000002964297209 */ /* 0x000fe40007800000 */
[----:B------:R-:W-:Y:S01]  /*1210*/  FMNMX R38, R53, R38, !PT ;  /* 0x0000002635267209 */ /* 0x000fe20007800000 */
[----:B------:R-:W-:Y:S01]  /*1220*/  FMUL R59, R57, c[0x0][0x188] ;  /* 0x00006200393b7a20 */ /* 0x000fe20000400000 */
[----:B------:R-:W-:Y:S02]  /*1230*/  FMNMX R41, R62, R41, !PT ;  /* 0x000000293e297209 */ /* 0x000fe40007800000 */
[----:B------:R-:W-:-:S02]  /*1240*/  FSEL R57, R56, -INF , P0 ;  /* 0xff80000038397808 */ /* 0x000fc40000000000 */
[----:B------:R-:W-:Y:S02]  /*1250*/  FMNMX R38, R47, R38, !PT ;  /* 0x000000262f267209 */ /* 0x000fe40007800000 */
[----:B------:R-:W-:Y:S02]  /*1260*/  FMNMX R41, R102, R41, !PT ;  /* 0x0000002966297209 */ /* 0x000fe40007800000 */
[----:B------:R-:W-:Y:S02]  /*1270*/  FSEL R59, R59, -INF , P4 ;  /* 0xff8000003b3b7808 */ /* 0x000fe40002000000 */
[----:B------:R-:W-:Y:S02]  /*1280*/  FMNMX R38, R57, R38, !PT ;  /* 0x0000002639267209 */ /* 0x000fe40007800000 */
        /* <DEDUP_REMOVED lines=8> */
[----:B------:R-:W-:Y:S01]  /*1310*/  FMNMX R38, R55, R38, !PT ;  /* 0x0000002637267209 */ /* 0x000fe20007800000 */
[----:B------:R-:W0:Y:S01]  /*1320*/  SHFL.BFLY PT, R40, R41, 0x2, 0x1f ;  /* 0x0c401f0029287f89 */ /* 0x000e2200000e0000 */
[----:B------:R-:W-:Y:S02]  /*1330*/  FSEL R49, R29, -INF , P3 ;  /* 0xff8000001d317808 */ /* 0x000fe40001800000 */
[----:B------:R-:W-:-:S04]  /*1340*/  FMNMX R38, R51, R38, !PT ;  /* 0x0000002633267209 */ /* 0x000fc80007800000 */
[----:B------:R-:W-:-:S05]  /*1350*/  FMNMX R38, R49, R38, !PT ;  /* 0x0000002631267209 */ /* 0x000fca0007800000 */
[----:B------:R-:W1:Y:S01]  /*1360*/  SHFL.BFLY PT, R29, R38, 0x2, 0x1f ;  /* 0x0c401f00261d7f89 */ /* 0x000e6200000e0000 */
[----:B0-----:R-:W-:-:S05]  /*1370*/  FMNMX R40, R41, R40, !PT ;  /* 0x0000002829287209 */ /* 0x001fca0007800000 */
[----:B------:R-:W0:Y:S01]  /*1380*/  SHFL.BFLY PT, R31, R40, 0x1, 0x1f ;  /* 0x0c201f00281f7f89 */ /* 0x000e2200000e0000 */
[----:B-1----:R-:W-:-:S05]  /*1390*/  FMNMX R29, R38, R29, !PT ;  /* 0x0000001d261d7209 */ /* 0x002fca0007800000 */
[----:B------:R-:W1:Y:S01]  /*13a0*/  SHFL.BFLY PT, R28, R29, 0x1, 0x1f ;  /* 0x0c201f001d1c7f89 */ /* 0x000e6200000e0000 */
[----:B0-----:R-:W-:-:S04]  /*13b0*/  FMNMX R31, R40, R31, !PT ;  /* 0x0000001f281f7209 */ /* 0x001fc80007800000 */
[----:B------:R-:W-:-:S05]  /*13c0*/  FMNMX R41, R31, R98, !PT ;  /* 0x000000621f297209 */ /* 0x000fca0007800000 */
[----:B------:R-:W-:Y:S01]  /*13d0*/  FADD R32, R32, -R41 ;  /* 0x8000002920207221 */ /* 0x000fe20000000000 */
[----:B-1----:R-:W-:-:S03]  /*13e0*/  FMNMX R28, R29, R28, !PT ;  /* 0x0000001c1d1c7209 */ /* 0x002fc60007800000 */
[----:B------:R-:W-:Y:S01]  /*13f0*/  FMUL R32, R32, 1.4426950216293334961 ;  /* 0x3fb8aa3b20207820 */ /* 0x000fe20000400000 */
[----:B------:R-:W-:-:S03]  /*1400*/  FMNMX R40, R28, R91, !PT ;  /* 0x0000005b1c287209 */ /* 0x000fc60007800000 */
[----:B------:R0:W-:Y:S01]  /*1410*/  MUFU.EX2 R93, R32 ;  /* 0x00000020005d7308 */ /* 0x0001e20000000800 */
[----:B---3--:R1:W-:Y:S01]  /*1420*/  STS.U16 [R7+0x400], R92 ;  /* 0x0004005c07007388 */ /* 0x0083e20000000400 */
[----:B------:R-:W-:-:S03]  /*1430*/  FADD R29, -R41, R98 ;  /* 0x00000062291d7221 */ /* 0x000fc60000000100 */
[----:B----4-:R-:W-:Y:S01]  /*1440*/  STS.U16 [R19+0x200], R96 ;  /* 0x0002006013007388 */ /* 0x010fe20000000400 */
[----:B0-----:R-:W-:-:S03]  /*1450*/  FADD R32, -R40, R91 ;  /* 0x0000005b28207221 */ /* 0x001fc60000000100 */
[----:B-----5:R-:W-:Y:S01]  /*1460*/  STS.U16 [R19+0x600], R94 ;  /* 0x0006005e13007388 */ /* 0x020fe20000000400 */
[----:B------:R-:W-:Y:S02]  /*1470*/  FMUL R29, R29, 1.4426950216293334961 ;  /* 0x3fb8aa3b1d1d7820 */ /* 0x000fe40000400000 */
[----:B------:R-:W-:Y:S02]  /*1480*/  FMUL R43, R32, 1.4426950216293334961 ;  /* 0x3fb8aa3b202b7820 */ /* 0x000fe40000400000 */
[----:B------:R-:W0:Y:S01]  /*1490*/  MUFU.EX2 R42, R29 ;  /* 0x0000001d002a7308 */ /* 0x000e220000000800 */
[----:B------:R-:W-:-:S07]  /*14a0*/  FADD R30, R30, -R41 ;  /* 0x800000291e1e7221 */ /* 0x000fce0000000000 */
[----:B------:R-:W2:Y:S01]  /*14b0*/  MUFU.EX2 R43, R43 ;  /* 0x0000002b002b7308 */ /* 0x000ea20000000800 */
[----:B------:R-:W-:Y:S02]  /*14c0*/  FADD R36, R36, -R41 ;  /* 0x8000002924247221 */ /* 0x000fe40000000000 */
[--C-:B------:R-:W-:Y:S02]  /*14d0*/  FADD R37, R37, -R40.reuse ;  /* 0x8000002825257221 */ /* 0x100fe40000000000 */
[----:B------:R-:W-:Y:S02]  /*14e0*/  FADD R39, R39, -R40 ;  /* 0x8000002827277221 */ /* 0x000fe40000000000 */
[----:B------:R-:W-:Y:S02]  /*14f0*/  FMUL R30, R30, 1.4426950216293334961 ;  /* 0x3fb8aa3b1e1e7820 */ /* 0x000fe40000400000 */
[----:B------:R-:W-:Y:S02]  /*1500*/  FMUL R36, R36, 1.4426950216293334961 ;  /* 0x3fb8aa3b24247820 */ /* 0x000fe40000400000 */
[----:B------:R-:W-:-:S02]  /*1510*/  FMUL R37, R37, 1.4426950216293334961 ;  /* 0x3fb8aa3b25257820 */ /* 0x000fc40000400000 */
[----:B------:R-:W-:Y:S01]  /*1520*/  FMUL R39, R39, 1.4426950216293334961 ;  /* 0x3fb8aa3b27277820 */ /* 0x000fe20000400000 */
[----:B------:R-:W-:Y:S01]  /*1530*/  MUFU.EX2 R52, R30 ;  /* 0x0000001e00347308 */ /* 0x000fe20000000800 */
[----:B------:R-:W-:Y:S01]  /*1540*/  BAR.SYNC.DEFER_BLOCKING 0x0 ;  /* 0x0000000000007b1d */ /* 0x000fe20000010000 */
[----:B0-----:R-:W-:-:S06]  /*1550*/  FMUL R38, R42, R22 ;  /* 0x000000162a267220 */ /* 0x001fcc0000400000 */
[----:B------:R2:W0:Y:S08]  /*1560*/  MUFU.EX2 R63, R36 ;  /* 0x00000024003f7308 */ /* 0x0004300000000800 */
[----:B------:R3:W-:Y:S01]  /*1570*/  MUFU.EX2 R95, R37 ;  /* 0x00000025005f7308 */ /* 0x0007e20000000800 */
[----:B--2---:R-:W-:-:S07]  /*1580*/  FMUL R36, R43, R20 ;  /* 0x000000142b247220 */ /* 0x004fce0000400000 */
[----:B------:R2:W-:Y:S01]  /*1590*/  MUFU.EX2 R91, R39 ;  /* 0x00000027005b7308 */ /* 0x0005e20000000800 */
[----:B------:R-:W4:Y:S01]  /*15a0*/  LDSM.16.M88.4 R28, [R65] ;  /* 0x00000000411c783b */ /* 0x000f220000000200 */
[----:B---3--:R-:W-:Y:S02]  /*15b0*/  FMUL R37, R43, R21 ;  /* 0x000000152b257220 */ /* 0x008fe40000400000 */
[----:B--2---:R-:W-:Y:S02]  /*15c0*/  FMUL R39, R42, R23 ;  /* 0x000000172a277220 */ /* 0x004fe40000400000 */
[----:B------:R-:W2:Y:S01]  /*15d0*/  LDSM.16.M88.4 R20, [R65+0x400] ;  /* 0x000400004114783b */ /* 0x000ea20000000200 */
[--C-:B------:R-:W-:Y:S02]  /*15e0*/  FADD R33, R33, -R40.reuse ;  /* 0x8000002821217221 */ /* 0x100fe40000000000 */
[----:B------:R-:W-:Y:S02]  /*15f0*/  FADD R34, R34, -R41 ;  /* 0x8000002922227221 */ /* 0x000fe40000000000 */
[----:B------:R-:W-:-:S02]  /*1600*/  FADD R35, R35, -R40 ;  /* 0x8000002823237221 */ /* 0x000fc40000000000 */
[----:B-1----:R-:W-:Y:S02]  /*1610*/  FMUL R92, R33, 1.4426950216293334961 ;  /* 0x3fb8aa3b215c7820 */ /* 0x002fe40000400000 */
[----:B------:R-:W-:Y:S02]  /*1620*/  FMUL R34, R34, 1.4426950216293334961 ;  /* 0x3fb8aa3b22227820 */ /* 0x000fe40000400000 */
[----:B------:R-:W-:Y:S02]  /*1630*/  FMUL R35, R35, 1.4426950216293334961 ;  /* 0x3fb8aa3b23237820 */ /* 0x000fe40000400000 */
[----:B------:R-:W1:Y:S08]  /*1640*/  MUFU.EX2 R56, R34 ;  /* 0x0000002200387308 */ /* 0x000e700000000800 */
[----:B------:R1:W3:Y:S08]  /*1650*/  MUFU.EX2 R60, R35 ;  /* 0x00000023003c7308 */ /* 0x0002f00000000800 */
[----:B------:R-:W5:Y:S01]  /*1660*/  MUFU.EX2 R92, R92 ;  /* 0x0000005c005c7308 */ /* 0x000f620000000800 */
[C---:B------:R-:W-:Y:S01]  /*1670*/  FMUL R26, R42.reuse, R26 ;  /* 0x0000001a2a1a7220 */ /* 0x040fe20000400000 */
[----:B0-----:R-:W-:Y:S01]  /*1680*/  F2FP.BF16.PACK_AB R33, R63, R52 ;  /* 0x000000343f21723e */ /* 0x001fe200000010ff */
[----:B------:R-:W-:Y:S01]  /*1690*/  FMUL R27, R42, R27 ;  /* 0x0000001b2a1b7220 */ /* 0x000fe20000400000 */
[----:B-1----:R-:W-:Y:S01]  /*16a0*/  F2FP.BF16.PACK_AB R35, R93, R56 ;  /* 0x000000385d23723e */ /* 0x002fe200000010ff */
[----:B------:R-:W-:-:S02]  /*16b0*/  FMUL R24, R43, R24 ;  /* 0x000000182b187220 */ /* 0x000fc40000400000 */
[----:B------:R-:W-:Y:S01]  /*16c0*/  FMUL R25, R43, R25 ;  /* 0x000000192b197220 */ /* 0x000fe20000400000 */
[----:B---3--:R-:W-:Y:S01]  /*16d0*/  F2FP.BF16.PACK_AB R32, R95, R60 ;  /* 0x0000003c5f20723e */ /* 0x008fe200000010ff */
[--C-:B------:R-:W-:Y:S01]  /*16e0*/  FADD R88, R88, -R41.reuse ;  /* 0x8000002958587221 */ /* 0x100fe20000000000 */
[----:B-----5:R-:W-:Y:S01]  /*16f0*/  F2FP.BF16.PACK_AB R34, R92, R91 ;  /* 0x0000005b5c22723e */ /* 0x020fe200000010ff */
[--C-:B------:R-:W-:Y:S02]  /*1700*/  FADD R44, R44, -R41.reuse ;  /* 0x800000292c2c7221 */ /* 0x100fe40000000000 */
[----:B------:R-:W-:-:S04]  /*1710*/  FADD R46, R46, -R41 ;  /* 0x800000292e2e7221 */ /* 0x000fc80000000000 */
[----:B----4-:R-:W-:Y:S01]  /*1720*/  HMMA.16816.F32.BF16 R24, R32, R28, R24 ;  /* 0x0000001c2018723c */ /* 0x010fe20000041818 */
[----:B------:R-:W-:Y:S02]  /*1730*/  FADD R90, R90, -R41 ;  /* 0x800000295a5a7221 */ /* 0x000fe40000000000 */
[--C-:B------:R-:W-:Y:S02]  /*1740*/  FADD R87, R87, -R40.reuse ;  /* 0x8000002857577221 */ /* 0x100fe40000000000 */
[----:B------:R-:W-:-:S03]  /*1750*/  FADD R89, R89, -R40 ;  /* 0x8000002859597221 */ /* 0x000fc60000000000 */
[----:B--2---:R-:W-:Y:S01]  /*1760*/  HMMA.16816.F32.BF16 R32, R32, R20, R36 ;  /* 0x000000142020723c */ /* 0x004fe20000041824 */
[----:B------:R-:W-:Y:S02]  /*1770*/  FADD R86, R86, -R40 ;  /* 0x8000002856567221 */ /* 0x000fe40000000000 */
[----:B------:R-:W-:-:S04]  /*1780*/  FMUL R28, R44, 1.4426950216293334961 ;  /* 0x3fb8aa3b2c1c7820 */ /* 0x000fc80000400000 */
[----:B------:R-:W-:Y:S02]  /*1790*/  FMUL R37, R88, 1.4426950216293334961 ;  /* 0x3fb8aa3b58257820 */ /* 0x000fe40000400000 */
[----:B------:R-:W-:Y:S02]  /*17a0*/  FADD R45, R45, -R40 ;  /* 0x800000282d2d7221 */ /* 0x000fe40000000000 */
[----:B------:R-:W-:Y:S02]  /*17b0*/  FMUL R20, R46, 1.4426950216293334961 ;  /* 0x3fb8aa3b2e147820 */ /* 0x000fe40000400000 */
[----:B------:R-:W0:Y:S01]  /*17c0*/  MUFU.EX2 R37, R37 ;  /* 0x0000002500257308 */ /* 0x000e220000000800 */
[----:B------:R-:W-:Y:S02]  /*17d0*/  FMUL R21, R90, 1.4426950216293334961 ;  /* 0x3fb8aa3b5a157820 */ /* 0x000fe40000400000 */
[----:B------:R-:W-:Y:S02]  /*17e0*/  FMUL R87, R87, 1.4426950216293334961 ;  /* 0x3fb8aa3b57577820 */ /* 0x000fe40000400000 */
[----:B------:R-:W-:-:S02]  /*17f0*/  FMUL R89, R89, 1.4426950216293334961 ;  /* 0x3fb8aa3b59597820 */ /* 0x000fc40000400000 */
[----:B------:R-:W-:Y:S02]  /*1800*/  FMUL R86, R86, 1.4426950216293334961 ;  /* 0x3fb8aa3b56567820 */ /* 0x000fe40000400000 */
[----:B------:R-:W-:Y:S01]  /*1810*/  FMUL R29, R45, 1.4426950216293334961 ;  /* 0x3fb8aa3b2d1d7820 */ /* 0x000fe20000400000 */
[----:B------:R-:W1:Y:S01]  /*1820*/  MUFU.EX2 R28, R28 ;  /* 0x0000001c001c7308 */ /* 0x000e620000000800 */
[----:B------:R-:W-:Y:S02]  /*1830*/  FADD R63, R52, R63 ;  /* 0x0000003f343f7221 */ /* 0x000fe40000000000 */
[----:B------:R-:W-:Y:S02]  /*1840*/  FADD R38, R60, R95 ;  /* 0x0000005f3c267221 */ /* 0x000fe40000000000 */
[----:B------:R-:W-:-:S03]  /*1850*/  FADD R56, R56, R63 ;  /* 0x0000003f38387221 */ /* 0x000fc60000000000 */
[----:B------:R-:W-:Y:S01]  /*1860*/  MUFU.EX2 R36, R86 ;  /* 0x0000005600247308 */ /* 0x000fe20000000800 */
[----:B------:R-:W-:-:S07]  /*1870*/  FADD R54, R54, -R41 ;  /* 0x8000002936367221 */ /* 0x000fce0000000000 */
[----:B------:R-:W-:Y:S01]  /*1880*/  MUFU.EX2 R20, R20 ;  /* 0x0000001400147308 */ /* 0x000fe20000000800 */
[----:B------:R-:W-:-:S07]  /*1890*/  FADD R48, R48, -R41 ;  /* 0x8000002930307221 */ /* 0x000fce0000000000 */
[----:B------:R-:W-:Y:S01]  /*18a0*/  MUFU.EX2 R21, R21 ;  /* 0x0000001500157308 */ /* 0x000fe20000000800 */
[----:B------:R-:W-:-:S07]  /*18b0*/  FADD R56, R93, R56 ;  /* 0x000000385d387221 */ /* 0x000fce0000000000 */
[----:B------:R-:W-:Y:S01]  /*18c0*/  MUFU.EX2 R87, R87 ;  /* 0x0000005700577308 */ /* 0x000fe20000000800 */
[----:B------:R-:W-:-:S07]  /*18d0*/  FADD R53, R53, -R40 ;  /* 0x8000002835357221 */ /* 0x000fce0000000000 */
[----:B------:R-:W-:Y:S01]  /*18e0*/  MUFU.EX2 R89, R89 ;  /* 0x0000005900597308 */ /* 0x000fe20000000800 */
[----:B------:R-:W-:-:S07]  /*18f0*/  FADD R91, R91, R38 ;  /* 0x000000265b5b7221 */ /* 0x000fce0000000000 */
[----:B------:R0:W2:Y:S01]  /*1900*/  MUFU.EX2 R60, R29 ;  /* 0x0000001d003c7308 */ /* 0x0000a20000000800 */
[----:B------:R-:W-:Y:S02]  /*1910*/  FMUL R54, R54, 1.4426950216293334961 ;  /* 0x3fb8aa3b36367820 */ /* 0x000fe40000400000 */
[----:B------:R-:W-:Y:S02]  /*1920*/  FADD R58, R58, -R41 ;  /* 0x800000293a3a7221 */ /* 0x000fe40000000000 */
[----:B------:R-:W-:Y:S02]  /*1930*/  FMUL R48, R48, 1.4426950216293334961 ;  /* 0x3fb8aa3b30307820 */ /* 0x000fe40000400000 */
[----:B------:R-:W-:Y:S02]  /*1940*/  FMUL R45, R53, 1.4426950216293334961 ;  /* 0x3fb8aa3b352d7820 */ /* 0x000fe40000400000 */
[----:B0-----:R-:W-:Y:S02]  /*1950*/  FADD R29, R37, R56 ;  /* 0x00000038251d7221 */ /* 0x001fe40000000000 */
[----:B------:R-:W-:-:S02]  /*1960*/  FADD R47, R47, -R40 ;  /* 0x800000282f2f7221 */ /* 0x000fc40000000000 */
[----:B------:R-:W-:Y:S01]  /*1970*/  FADD R91, R92, R91 ;  /* 0x0000005b5c5b7221 */ /* 0x000fe20000000000 */
[----:B------:R0:W-:Y:S01]  /*1980*/  MUFU.EX2 R99, R48 ;  /* 0x0000003000637308 */ /* 0x0001e20000000800 */
[----:B------:R-:W-:Y:S01]  /*1990*/  FMUL R103, R58, 1.4426950216293334961 ;  /* 0x3fb8aa3b3a677820 */ /* 0x000fe20000400000 */
[----:B-1----:R-:W-:Y:S01]  /*19a0*/  F2FP.BF16.PACK_AB R37, R28, R37 ;  /* 0x000000251c25723e */ /* 0x002fe200000010ff */
[----:B------:R-:W-:Y:S02]  /*19b0*/  FADD R100, R100, -R41 ;  /* 0x8000002964647221 */ /* 0x000fe40000000000 */
[----:B------:R-:W-:Y:S01]  /*19c0*/  FADD R29, R28, R29 ;  /* 0x0000001d1c1d7221 */ /* 0x000fe20000000000 */
[----:B--2---:R-:W-:Y:S01]  /*19d0*/  F2FP.BF16.PACK_AB R38, R60, R89 ;  /* 0x000000593c26723e */ /* 0x004fe200000010ff */
[----:B------:R-:W-:Y:S01]  /*19e0*/  FADD R57, R57, -R40 ;  /* 0x8000002839397221 */ /* 0x000fe20000000000 */
[----:B------:R-:W1:Y:S01]  /*19f0*/  MUFU.EX2 R54, R54 ;  /* 0x0000003600367308 */ /* 0x000e620000000800 */
[----:B0-----:R-:W-:Y:S01]  /*1a00*/  FMUL R48, R47, 1.4426950216293334961 ;  /* 0x3fb8aa3b2f307820 */ /* 0x001fe20000400000 */
[----:B------:R-:W-:Y:S01]  /*1a10*/  F2FP.BF16.PACK_AB R39, R21, R20 ;  /* 0x000000141527723e */ /* 0x000fe200000010ff */
[----:B------:R-:W-:Y:S01]  /*1a20*/  FADD R28, R36, R91 ;  /* 0x0000005b241c7221 */ /* 0x000fe20000000000 */
[----:B------:R-:W-:Y:S01]  /*1a30*/  F2FP.BF16.PACK_AB R36, R87, R36 ;  /* 0x000000245724723e */ /* 0x000fe200000010ff */
[----:B------:R-:W-:-:S02]  /*1a40*/  FMUL R58, R100, 1.4426950216293334961 ;  /* 0x3fb8aa3b643a7820 */ /* 0x000fc40000400000 */
[--C-:B------:R-:W-:Y:S01]  /*1a50*/  FADD R50, R50, -R41.reuse ;  /* 0x8000002932327221 */ /* 0x100fe20000000000 */
[----:B------:R-:W0:Y:S01]  /*1a60*/  MUFU.EX2 R45, R45 ;  /* 0x0000002d002d7308 */ /* 0x000e220000000800 */
[----:B------:R-:W-:Y:S02]  /*1a70*/  FMUL R47, R57, 1.4426950216293334961 ;  /* 0x3fb8aa3b392f7820 */ /* 0x000fe40000400000 */
[----:B------:R-:W-:Y:S02]  /*1a80*/  FADD R59, R59, -R40 ;  /* 0x800000283b3b7221 */ /* 0x000fe40000000000 */
[--C-:B------:R-:W-:Y:S02]  /*1a90*/  FADD R62, R62, -R41.reuse ;  /* 0x800000293e3e7221 */ /* 0x100fe40000000000 */
[----:B------:R-:W-:Y:S01]  /*1aa0*/  FADD R28, R87, R28 ;  /* 0x0000001c571c7221 */ /* 0x000fe20000000000 */
[----:B------:R-:W2:Y:S01]  /*1ab0*/  MUFU.EX2 R103, R103 ;  /* 0x0000006700677308 */ /* 0x000ea20000000800 */
[----:B------:R-:W-:Y:S01]  /*1ac0*/  FADD R102, R102, -R41 ;  /* 0x8000002966667221 */ /* 0x000fe20000000000 */
[----:B------:R-:W-:Y:S01]  /*1ad0*/  HMMA.16816.F32.BF16 R24, R36, R30, R24 ;  /* 0x0000001e2418723c */ /* 0x000fe20000041818 */
[----:B------:R-:W-:-:S02]  /*1ae0*/  FMUL R50, R50, 1.4426950216293334961 ;  /* 0x3fb8aa3b32327820 */ /* 0x000fc40000400000 */
[----:B------:R-:W-:-:S03]  /*1af0*/  FMUL R52, R59, 1.4426950216293334961 ;  /* 0x3fb8aa3b3b347820 */ /* 0x000fc60000400000 */
[----:B------:R-:W3:Y:S01]  /*1b00*/  MUFU.EX2 R48, R48 ;  /* 0x0000003000307308 */ /* 0x000ee20000000800 */
[----:B------:R-:W-:Y:S02]  /*1b10*/  FADD R61, R61, -R40 ;  /* 0x800000283d3d7221 */ /* 0x000fe40000000000 */
[----:B------:R-:W-:Y:S02]  /*1b20*/  FMUL R62, R62, 1.4426950216293334961 ;  /* 0x3fb8aa3b3e3e7820 */ /* 0x000fe40000400000 */
[----:B------:R-:W-:Y:S02]  /*1b30*/  FADD R30, R20, R29 ;  /* 0x0000001d141e7221 */ /* 0x000fe40000000000 */
[----:B------:R-:W-:Y:S01]  /*1b40*/  FADD R89, R89, R28 ;  /* 0x0000001c59597221 */ /* 0x000fe20000000000 */
[----:B------:R-:W4:Y:S01]  /*1b50*/  MUFU.EX2 R58, R58 ;  /* 0x0000003a003a7308 */ /* 0x000f220000000800 */
[----:B------:R-:W-:Y:S02]  /*1b60*/  FMUL R44, R102, 1.4426950216293334961 ;  /* 0x3fb8aa3b662c7820 */ /* 0x000fe40000400000 */
[----:B------:R-:W-:-:S02]  /*1b70*/  FADD R20, R51, -R40 ;  /* 0x8000002833147221 */ /* 0x000fc40000000000 */
[----:B------:R-:W-:-:S03]  /*1b80*/  FADD R21, R21, R30 ;  /* 0x0000001e15157221 */ /* 0x000fc60000000000 */
[----:B------:R-:W5:Y:S01]  /*1b90*/  MUFU.EX2 R47, R47 ;  /* 0x0000002f002f7308 */ /* 0x000f620000000800 */
[----:B------:R-:W-:Y:S01]  /*1ba0*/  FADD R55, R55, -R40 ;  /* 0x8000002837377221 */ /* 0x000fe20000000000 */
[----:B------:R-:W-:Y:S01]  /*1bb0*/  HMMA.16816.F32.BF16 R32, R36, R22, R32 ;  /* 0x000000162420723c */ /* 0x000fe20000041820 */
[----:B------:R-:W-:Y:S01]  /*1bc0*/  FADD R60, R60, R89 ;  /* 0x000000593c3c7221 */ /* 0x000fe20000000000 */
[----:B------:R-:W5:Y:S04]  /*1bd0*/  LDSM.16.M88.4 R28, [R8] ;  /* 0x00000000081c783b */ /* 0x000f680000000200 */
[----:B------:R0:W-:Y:S01]  /*1be0*/  MUFU.EX2 R97, R50 ;  /* 0x0000003200617308 */ /* 0x0001e20000000800 */
[----:B------:R-:W-:Y:S02]  /*1bf0*/  FADD R104, R104, -R41 ;  /* 0x8000002968687221 */ /* 0x000fe40000000000 */
[----:B------:R-:W-:-:S05]  /*1c00*/  FMUL R36, R20, 1.4426950216293334961 ;  /* 0x3fb8aa3b14247820 */ /* 0x000fca0000400000 */
[----:B------:R-:W2:Y:S01]  /*1c10*/  MUFU.EX2 R101, R62 ;  /* 0x0000003e00657308 */ /* 0x000ea20000000800 */
[----:B0-----:R-:W-:Y:S02]  /*1c20*/  FMUL R50, R61, 1.4426950216293334961 ;  /* 0x3fb8aa3b3d327820 */ /* 0x001fe40000400000 */
[----:B-1----:R-:W-:-:S05]  /*1c30*/  FADD R20, R54, R21 ;  /* 0x0000001536147221 */ /* 0x002fca0000000000 */
[----:B------:R-:W0:Y:S01]  /*1c40*/  MUFU.EX2 R52, R52 ;  /* 0x0000003400347308 */ /* 0x000e220000000800 */
[----:B------:R-:W-:Y:S02]  /*1c50*/  FMUL R55, R55, 1.4426950216293334961 ;  /* 0x3fb8aa3b37377820 */ /* 0x000fe40000400000 */
[----:B------:R-:W-:Y:S02]  /*1c60*/  FADD R21, R45, R60 ;  /* 0x0000003c2d157221 */ /* 0x000fe40000000000 */
[----:B------:R-:W-:-:S03]  /*1c70*/  FMUL R46, R104, 1.4426950216293334961 ;  /* 0x3fb8aa3b682e7820 */ /* 0x000fc60000400000 */
[----:B------:R-:W1:Y:S01]  /*1c80*/  MUFU.EX2 R44, R44 ;  /* 0x0000002c002c7308 */ /* 0x000e620000000800 */
[----:B--2---:R-:W-:Y:S02]  /*1c90*/  FADD R23, R103, R20 ;  /* 0x0000001467177221 */ /* 0x004fe40000000000 */
[----:B------:R-:W-:-:S05]  /*1ca0*/  FADD R49, R49, -R40 ;  /* 0x8000002831317221 */ /* 0x000fca0000000000 */
[----:B------:R-:W2:Y:S01]  /*1cb0*/  MUFU.EX2 R50, R50 ;  /* 0x0000003200327308 */ /* 0x000ea20000000800 */
[----:B---3--:R-:W-:Y:S02]  /*1cc0*/  FADD R20, R48, R21 ;  /* 0x0000001530147221 */ /* 0x008fe40000000000 */
[----:B----4-:R-:W-:-:S05]  /*1cd0*/  FADD R38, R58, R23 ;  /* 0x000000173a267221 */ /* 0x010fca0000000000 */
[----:B------:R-:W3:Y:S01]  /*1ce0*/  MUFU.EX2 R51, R55 ;  /* 0x0000003700337308 */ /* 0x000ee20000000800 */
[----:B------:R-:W-:Y:S02]  /*1cf0*/  FMUL R49, R49, 1.4426950216293334961 ;  /* 0x3fb8aa3b31317820 */ /* 0x000fe40000400000 */
[----:B-----5:R-:W-:-:S05]  /*1d00*/  FADD R37, R47, R20 ;  /* 0x000000142f257221 */ /* 0x020fca0000000000 */
[----:B------:R-:W4:Y:S01]  /*1d10*/  MUFU.EX2 R46, R46 ;  /* 0x0000002e002e7308 */ /* 0x000f220000000800 */
[----:B------:R-:W-:Y:S01]  /*1d20*/  FADD R39, R101, R38 ;  /* 0x0000002665277221 */ /* 0x000fe20000000000 */
[----:B------:R-:W-:Y:S01]  /*1d30*/  LDSM.16.M88.4 R20, [R8+0x400] ;  /* 0x000400000814783b */ /* 0x000fe20000000200 */
[----:B0-----:R-:W-:-:S05]  /*1d40*/  FADD R37, R52, R37 ;  /* 0x0000002534257221 */ /* 0x001fca0000000000 */
[----:B------:R2:W0:Y:S01]  /*1d50*/  MUFU.EX2 R53, R36 ;  /* 0x0000002400357308 */ /* 0x0004220000000800 */
[----:B-1----:R-:W-:-:S07]  /*1d60*/  FADD R38, R44, R39 ;  /* 0x000000272c267221 */ /* 0x002fce0000000000 */
[----:B------:R-:W1:Y:S01]  /*1d70*/  MUFU.EX2 R56, R49 ;  /* 0x0000003100387308 */ /* 0x000e620000000800 */
[----:B--2---:R-:W-:Y:S02]  /*1d80*/  FADD R36, R50, R37 ;  /* 0x0000002532247221 */ /* 0x004fe40000000000 */
[----:B------:R-:W-:Y:S02]  /*1d90*/  FADD R37, R97, R38 ;  /* 0x0000002661257221 */ /* 0x000fe40000000000 */
[----:B---3--:R-:W-:Y:S02]  /*1da0*/  FADD R36, R51, R36 ;  /* 0x0000002433247221 */ /* 0x008fe40000000000 */
[----:B----4-:R-:W-:Y:S02]  /*1db0*/  FADD R38, R46, R37 ;  /* 0x000000252e267221 */ /* 0x010fe40000000000 */
[----:B0-----:R-:W-:Y:S02]  /*1dc0*/  FADD R37, R53, R36 ;  /* 0x0000002435257221 */ /* 0x001fe40000000000 */
[----:B------:R-:W-:-:S02]  /*1dd0*/  FADD R57, R99, R38 ;  /* 0x0000002663397221 */ /* 0x000fc40000000000 */
[----:B-1----:R-:W-:-:S03]  /*1de0*/  FADD R55, R56, R37 ;  /* 0x0000002538377221 */ /* 0x002fc60000000000 */
[----:B------:R-:W0:Y:S04]  /*1df0*/  SHFL.BFLY PT, R62, R57, 0x2, 0x1f ;  /* 0x0c401f00393e7f89 */ /* 0x000e2800000e0000 */
[----:B------:R-:W1:Y:S01]  /*1e00*/  SHFL.BFLY PT, R60, R55, 0x2, 0x1f ;  /* 0x0c401f00373c7f89 */ /* 0x000e6200000e0000 */
[----:B------:R-:W-:Y:S02]  /*1e10*/  F2FP.BF16.PACK_AB R36, R48, R45 ;  /* 0x0000002d3024723e */ /* 0x000fe400000010ff */
[----:B------:R-:W-:Y:S02]  /*1e20*/  F2FP.BF16.PACK_AB R37, R103, R54 ;  /* 0x000000366725723e */ /* 0x000fe400000010ff */
[----:B------:R-:W-:Y:S02]  /*1e30*/  F2FP.BF16.PACK_AB R38, R52, R47 ;  /* 0x0000002f3426723e */ /* 0x000fe400000010ff */
[----:B------:R-:W-:-:S07]  /*1e40*/  F2FP.BF16.PACK_AB R39, R101, R58 ;  /* 0x0000003a6527723e */ /* 0x000fce00000010ff */
[----:B------:R-:W-:Y:S01]  /*1e50*/  HMMA.16816.F32.BF16 R24, R36, R28, R24 ;  /* 0x0000001c2418723c */ /* 0x000fe20000041818 */
[----:B0-----:R-:W-:Y:S02]  /*1e60*/  FADD R62, R57, R62 ;  /* 0x0000003e393e7221 */ /* 0x001fe40000000000 */
[----:B-1----:R-:W-:-:S03]  /*1e70*/  FADD R60, R55, R60 ;  /* 0x0000003c373c7221 */ /* 0x002fc60000000000 */
[----:B------:R-:W0:Y:S02]  /*1e80*/  SHFL.BFLY PT, R45, R62, 0x1, 0x1f ;  /* 0x0c201f003e2d7f89 */ /* 0x000e2400000e0000 */
[----:B------:R-:W-:Y:S02]  /*1e90*/  HMMA.16816.F32.BF16 R32, R36, R20, R32 ;  /* 0x000000142420723c */ /* 0x000fe40000041820 */
[----:B------:R-:W1:Y:S01]  /*1ea0*/  SHFL.BFLY PT, R29, R60, 0x1, 0x1f ;  /* 0x0c201f003c1d7f89 */ /* 0x000e6200000e0000 */
[----:B------:R-:W-:-:S06]  /*1eb0*/  UIADD3 UR4, UR4, 0x40, URZ ;  /* 0x0000004004047890 */ /* 0x000fcc000fffe03f */
[----:B------:R-:W-:Y:S02]  /*1ec0*/  ISETP.LE.AND P0, PT, R10, UR4, PT ;  /* 0x000000040a007c0c */ /* 0x000fe4000bf03270 */
[----:B------:R-:W-:Y:S02]  /*1ed0*/  F2FP.BF16.PACK_AB R36, R51, R50 ;  /* 0x000000323324723e */ /* 0x000fe400000010ff */
[----:B------:R-:W-:Y:S02]  /*1ee0*/  F2FP.BF16.PACK_AB R37, R97, R44 ;  /* 0x0000002c6125723e */ /* 0x000fe400000010ff */
[----:B------:R-:W-:Y:S02]  /*1ef0*/  F2FP.BF16.PACK_AB R38, R56, R53 ;  /* 0x000000353826723e */ /* 0x000fe400000010ff */
[----:B------:R-:W-:Y:S01]  /*1f00*/  F2FP.BF16.PACK_AB R39, R99, R46 ;  /* 0x0000002e6327723e */ /* 0x000fe200000010ff */
[----:B------:R-:W-:Y:S02]  /*1f10*/  IMAD.MOV.U32 R28, RZ, RZ, 0x40 ;  /* 0x00000040ff1c7424 */ /* 0x000fe400078e00ff */
[----:B0-----:R-:W-:-:S04]  /*1f20*/  FADD R45, R62, R45 ;  /* 0x0000002d3e2d7221 */ /* 0x001fc80000000000 */
[----:B------:R-:W-:Y:S01]  /*1f30*/  HMMA.16816.F32.BF16 R24, R36, R30, R24 ;  /* 0x0000001e2418723c */ /* 0x000fe20000041818 */
[----:B-1----:R-:W-:Y:S01]  /*1f40*/  FADD R29, R60, R29 ;  /* 0x0000001d3c1d7221 */ /* 0x002fe20000000000 */
[----:B------:R-:W-:Y:S01]  /*1f50*/  MOV R91, R40 ;  /* 0x00000028005b7202 */ /* 0x000fe20000000f00 */
[----:B------:R-:W-:-:S05]  /*1f60*/  IMAD R9, R28, c[0x0][0x1b4], R9 ;  /* 0x00006d001c097a24 */ /* 0x000fca00078e0209 */
[----:B------:R-:W-:Y:S01]  /*1f70*/  HMMA.16816.F32.BF16 R20, R36, R22, R32 ;  /* 0x000000162414723c */ /* 0x000fe20000041820 */
[----:B------:R-:W-:Y:S02]  /*1f80*/  IMAD R64, R28, c[0x0][0x1a4], R64 ;  /* 0x000069001c407a24 */ /* 0x000fe400078e0240 */
[----:B------:R-:W-:Y:S02]  /*1f90*/  FFMA R11, R42, R11, R45 ;  /* 0x0000000b2a0b7223 */ /* 0x000fe4000000002d */
[----:B------:R-:W-:Y:S02]  /*1fa0*/  FFMA R68, R43, R68, R29 ;  /* 0x000000442b447223 */ /* 0x000fe4000000001d */
[----:B------:R-:W-:Y:S01]  /*1fb0*/  IMAD.MOV.U32 R98, RZ, RZ, R41 ;  /* 0x000000ffff627224 */ /* 0x000fe200078e0029 */
[----:B------:R-:W-:Y:S01]  /*1fc0*/  @P0 CALL.REL.NOINC `(.L_x_0) ;  /* 0x0000001000000944 */ /* 0x000fe20003c00000 */
[----:B------:R-:W-:Y:S05]  /*1fd0*/  BRA `(.L_x_1) ;  /* 0xffffe86000007947 */ /* 0x000fea000383ffff */
.L_x_0:
[----:B------:R-:W-:-:S04]  /*1fe0*/  NOP ;  /* 0x0000000000007918 */ /* 0x000fc80000000000 */
[----:B------:R-:W-:-:S08]  /*1ff0*/  NOP ;  /* 0x0000000000007918 */ /* 0x000fd00000000000 */
[----:B------:R-:W-:Y:S01]  /*2000*/  ISETP.NE.U32.AND P1, PT, R69, RZ, PT ;  /* 0x000000ff4500720c */ /* 0x000fe20003f25070 */
[----:B------:R-:W-:Y:S01]  /*2010*/  IMAD.MOV.U32 R12, RZ, RZ, R11 ;  /* 0x000000ffff0c7224 */ /* 0x000fe200078e000b */
[----:B------:R-:W-:Y:S01]  /*2020*/  FSETP.GT.AND P0, PT, |R68|, 8.50705917302346158658e+37, PT ;  /* 0x7e8000004400780b */ /* 0x000fe20003f04200 */
[----:B------:R-:W-:Y:S01]  /*2030*/  IMAD.MOV.U32 R18, RZ, RZ, R23 ;  /* 0x000000ffff127224 */ /* 0x000fe200078e0017 */
[----:B------:R-:W-:Y:S01]  /*2040*/  LOP3.LUT R8, R15, 0x1c, R0, 0xf8, !PT ;  /* 0x0000001c0f087812 */ /* 0x000fe200078ef800 */
[----:B------:R-:W-:Y:S01]  /*2050*/  IMAD.MOV.U32 R30, RZ, RZ, R26 ;  /* 0x000000ffff1e7224 */ /* 0x000fe200078e001a */
[----:B------:R-:W-:Y:S01]  /*2060*/  SEL R7, RZ, 0x240, !P1 ;  /* 0x00000240ff077807 */ /* 0x000fe20004800000 */
[----:B------:R-:W-:Y:S01]  /*2070*/  IMAD.MOV.U32 R26, RZ, RZ, R22 ;  /* 0x000000ffff1a7224 */ /* 0x000fe200078e0016 */
[----:B------:R-:W-:Y:S01]  /*2080*/  SHF.L.U32 R9, R0, 0x5, RZ ;  /* 0x0000000500097819 */ /* 0x000fe200000006ff */
[----:B------:R-:W-:Y:S01]  /*2090*/  IMAD R22, R3, c[0x0][0x1c4], RZ ;  /* 0x0000710003167a24 */ /* 0x000fe200078e02ff */
[----:B------:R-:W-:Y:S01]  /*20a0*/  FSETP.GEU.AND P4, PT, |R68|, 1.175494350822287508e-38, PT ;  /* 0x008000004400780b */ /* 0x000fe20003f8e200 */
[----:B------:R-:W-:Y:S01]  /*20b0*/  BAR.SYNC.DEFER_BLOCKING 0x0 ;  /* 0x0000000000007b1d */ /* 0x000fe20000010000 */
[----:B------:R-:W-:Y:S01]  /*20c0*/  LOP3.LUT R23, R8, R7, RZ, 0x3c, !PT ;  /* 0x0000000708177212 */ /* 0x000fe200078e3cff */
[----:B------:R-:W-:Y:S01]  /*20d0*/  FMUL R7, R68, 8388608 ;  /* 0x4b00000044077820 */ /* 0x000fe20000400000 */
[----:B------:R-:W-:Y:S01]  /*20e0*/  FSETP.GT.AND P5, PT, |R12|, 8.50705917302346158658e+37, PT ;  /* 0x7e8000000c00780b */ /* 0x000fe20003fa4200 */
[----:B------:R-:W-:Y:S01]  /*20f0*/  @P0 FMUL R21, R21, 0.25 ;  /* 0x3e80000015150820 */ /* 0x000fe20000400000 */
[----:B------:R-:W-:Y:S01]  /*2100*/  LOP3.LUT R10, R9, 0x300, RZ, 0xc0, !PT ;  /* 0x00000300090a7812 */ /* 0x000fe200078ec0ff */
[----:B------:R-:W-:Y:S01]  /*2110*/  IMAD.SHL.U32 R9, R22, 0x2, RZ ;  /* 0x0000000216097824 */ /* 0x000fe200078e00ff */
[----:B------:R-:W-:Y:S01]  /*2120*/  FSETP.GEU.AND P3, PT, R68, 1.175494350822287508e-38, PT ;  /* 0x008000004400780b */ /* 0x000fe20003f6e000 */
[----:B------:R-:W-:Y:S01]  /*2130*/  @P0 FMUL R25, R25, 0.25 ;  /* 0x3e80000019190820 */ /* 0x000fe20000400000 */
[----:B------:R-:W-:-:S02]  /*2140*/  FSETP.GEU.AND P6, PT, |R12|, 1.175494350822287508e-38, PT ;  /* 0x008000000c00780b */ /* 0x000fc40003fce200 */
[----:B------:R-:W-:Y:S01]  /*2150*/  LEA R13, R13, R10, 0x2 ;  /* 0x0000000a0d0d7211 */ /* 0x000fe200078e10ff */
[----:B------:R-:W-:Y:S01]  /*2160*/  @!P4 FMUL R21, R21, 16777216 ;  /* 0x4b8000001515c820 */ /* 0x000fe20000400000 */
[----:B------:R-:W-:Y:S01]  /*2170*/  SHF.R.U32.HI R10, RZ, 0x1, R5 ;  /* 0x00000001ff0a7819 */ /* 0x000fe20000011605 */
[----:B------:R-:W-:Y:S01]  /*2180*/  FMUL R5, R12, 8388608 ;  /* 0x4b0000000c057820 */ /* 0x000fe20000400000 */
[----:B------:R-:W-:Y:S01]  /*2190*/  FSEL R34, R7, R68, !P3 ;  /* 0x0000004407227208 */ /* 0x000fe20005800000 */
[----:B------:R-:W-:Y:S01]  /*21a0*/  @P0 FMUL R68, R68, 0.25 ;  /* 0x3e80000044440820 */ /* 0x000fe20000400000 */
[----:B------:R-:W-:Y:S01]  /*21b0*/  FSETP.GEU.AND P2, PT, R12, 1.175494350822287508e-38, PT ;  /* 0x008000000c00780b */ /* 0x000fe20003f4e000 */
[----:B------:R-:W-:Y:S01]  /*21c0*/  @!P4 FMUL R25, R25, 16777216 ;  /* 0x4b8000001919c820 */ /* 0x000fe20000400000 */
[----:B------:R-:W-:Y:S01]  /*21d0*/  MOV R28, R20 ;  /* 0x00000014001c7202 */ /* 0x000fe20000000f00 */
[----:B------:R-:W-:Y:S01]  /*21e0*/  IMAD R20, R2, c[0x0][0x1c0], RZ ;  /* 0x0000700002147a24 */ /* 0x000fe200078e02ff */
[----:B------:R-:W-:Y:S01]  /*21f0*/  FSEL R36, R5, R12, !P2 ;  /* 0x0000000c05247208 */ /* 0x000fe20005000000 */
[----:B------:R-:W-:Y:S01]  /*2200*/  @!P4 FMUL R68, R68, 16777216 ;  /* 0x4b8000004444c820 */ /* 0x000fe20000400000 */
[----:B------:R-:W-:Y:S01]  /*2210*/  MOV R32, R24 ;  /* 0x0000001800207202 */ /* 0x000fe20000000f00 */
[----:B------:R-:W-:Y:S01]  /*2220*/  @P5 FMUL R12, R12, 0.25 ;  /* 0x3e8000000c0c5820 */ /* 0x000fe20000400000 */
[----:B------:R-:W-:Y:S01]  /*2230*/  SHF.L.U32 R8, R20, 0x1, RZ ;  /* 0x0000000114087819 */ /* 0x000fe200000006ff */
[----:B------:R-:W0:Y:S01]  /*2240*/  MUFU.RCP R7, R68 ;  /* 0x0000004400077308 */ /* 0x000e220000001000 */
[----:B------:R-:W-:Y:S01]  /*2250*/  @P0 FMUL R28, R28, 0.25 ;  /* 0x3e8000001c1c0820 */ /* 0x000fe20000400000 */
[----:B------:R-:W-:Y:S01]  /*2260*/  LOP3.LUT R24, R13, R10, RZ, 0x3c, !PT ;  /* 0x0000000a0d187212 */ /* 0x000fe200078e3cff */
[----:B------:R-:W-:Y:S01]  /*2270*/  @!P6 FMUL R12, R12, 16777216 ;  /* 0x4b8000000c0ce820 */ /* 0x000fe20000400000 */
[----:B------:R-:W-:Y:S01]  /*2280*/  IADD3 R5, R34, -0x3f3504f3, RZ ;  /* 0xc0cafb0d22057810 */ /* 0x000fe20007ffe0ff */
[----:B------:R-:W-:Y:S01]  /*2290*/  @P0 FMUL R32, R32, 0.25 ;  /* 0x3e80000020200820 */ /* 0x000fe20000400000 */
[----:B------:R-:W-:Y:S01]  /*22a0*/  IADD3 R29, P0, P1, R9, c[0x0][0x178], R8 ;  /* 0x00005e00091d7a10 */ /* 0x000fe2000791e008 */
[----:B------:R-:W-:Y:S01]  /*22b0*/  @!P4 FMUL R28, R28, 16777216 ;  /* 0x4b8000001c1cc820 */ /* 0x000fe20000400000 */
[----:B------:R-:W1:Y:S01]  /*22c0*/  MUFU.RCP R9, R12 ;  /* 0x0000000c00097308 */ /* 0x000e620000001000 */
[----:B------:R-:W-:Y:S01]  /*22d0*/  @!P4 FMUL R32, R32, 16777216 ;  /* 0x4b8000002020c820 */ /* 0x000fe20000400000 */
[----:B------:R-:W-:Y:S01]  /*22e0*/  LOP3.LUT R5, R5, 0xff800000, RZ, 0xc0, !PT ;  /* 0xff80000005057812 */ /* 0x000fe200078ec0ff */
[----:B------:R-:W-:Y:S01]  /*22f0*/  @P5 FMUL R18, R18, 0.25 ;  /* 0x3e80000012125820 */ /* 0x000fe20000400000 */
[----:B------:R-:W-:Y:S01]  /*2300*/  ISETP.GE.U32.AND P4, PT, R36, 0x7f800000, PT ;  /* 0x7f8000002400780c */ /* 0x000fe20003f86070 */
[----:B------:R-:W-:Y:S01]  /*2310*/  @P5 FMUL R26, R26, 0.25 ;  /* 0x3e8000001a1a5820 */ /* 0x000fe20000400000 */
[----:B------:R-:W-:Y:S01]  /*2320*/  LOP3.LUT R6, R6, 0x78, RZ, 0xc0, !PT ;  /* 0x0000007806067812 */ /* 0x000fe200078ec0ff */
[----:B------:R-:W-:Y:S01]  /*2330*/  @P5 FMUL R27, R27, 0.25 ;  /* 0x3e8000001b1b5820 */ /* 0x000fe20000400000 */
[----:B------:R-:W-:Y:S01]  /*2340*/  LOP3.LUT R14, R14, 0x38, RZ, 0xc0, !PT ;  /* 0x000000380e0e7812 */ /* 0x000fe200078ec0ff */
[----:B------:R-:W-:Y:S01]  /*2350*/  @P5 FMUL R30, R30, 0.25 ;  /* 0x3e8000001e1e5820 */ /* 0x000fe20000400000 */
[----:B------:R-:W-:Y:S01]  /*2360*/  ISETP.GE.U32.AND P5, PT, R34, 0x7f800000, PT ;  /* 0x7f8000002200780c */ /* 0x000fe20003fa6070 */
[----:B0-----:R-:W-:-:S02]  /*2370*/  FMUL R16, R7, R21 ;  /* 0x0000001507107220 */ /* 0x001fc40000400000 */
[C---:B------:R-:W-:Y:S01]  /*2380*/  FMUL R10, R7.reuse, R28 ;  /* 0x0000001c070a7220 */ /* 0x040fe20000400000 */
[----:B------:R-:W-:Y:S01]  /*2390*/  MOV R28, 0x3dc6b27f ;  /* 0x3dc6b27f001c7802 */ /* 0x000fe20000000f00 */
[C---:B------:R-:W-:Y:S02]  /*23a0*/  FMUL R19, R7.reuse, R25 ;  /* 0x0000001907137220 */ /* 0x040fe40000400000 */
[----:B------:R-:W-:Y:S01]  /*23b0*/  FMUL R21, R7, R32 ;  /* 0x0000002007157220 */ /* 0x000fe20000400000 */
[----:B------:R-:W-:Y:S01]  /*23c0*/  IADD3 R7, R36, -0x3f3504f3, RZ ;  /* 0xc0cafb0d24077810 */ /* 0x000fe20007ffe0ff */
[----:B------:R-:W-:Y:S01]  /*23d0*/  @!P6 FMUL R18, R18, 16777216 ;  /* 0x4b8000001212e820 */ /* 0x000fe20000400000 */
[----:B------:R-:W-:Y:S01]  /*23e0*/  F2FP.BF16.PACK_AB R16, R16, R19 ;  /* 0x000000131010723e */ /* 0x000fe200000010ff */
[----:B------:R-:W-:Y:S01]  /*23f0*/  @!P6 FMUL R26, R26, 16777216 ;  /* 0x4b8000001a1ae820 */ /* 0x000fe20000400000 */
[----:B------:R-:W-:Y:S01]  /*2400*/  LOP3.LUT R11, R7, 0xff800000, RZ, 0xc0, !PT ;  /* 0xff800000070b7812 */ /* 0x000fe200078ec0ff */
[----:B------:R-:W-:Y:S01]  /*2410*/  @!P6 FMUL R27, R27, 16777216 ;  /* 0x4b8000001b1be820 */ /* 0x000fe20000400000 */
[----:B------:R-:W-:Y:S01]  /*2420*/  F2FP.BF16.PACK_AB R21, R10, R21 ;  /* 0x000000150a15723e */ /* 0x000fe200000010ff */
[----:B------:R-:W-:Y:S01]  /*2430*/  @!P6 FMUL R30, R30, 16777216 ;  /* 0x4b8000001e1ee820 */ /* 0x000fe20000400000 */
[----:B------:R-:W-:Y:S01]  /*2440*/  IADD3 R8, R36, -R11, RZ ;  /* 0x8000000b24087210 */ /* 0x000fe20007ffe0ff */
[C---:B-1----:R-:W-:Y:S01]  /*2450*/  FMUL R12, R9.reuse, R18 ;  /* 0x00000012090c7220 */ /* 0x042fe20000400000 */
[----:B------:R-:W-:Y:S01]  /*2460*/  STS [R23+0x80], R16 ;  /* 0x0000801017007388 */ /* 0x000fe20000000800 */
[----:B------:R-:W-:-:S02]  /*2470*/  FMUL R15, R9, R26 ;  /* 0x0000001a090f7220 */ /* 0x000fc40000400000 */
[C---:B------:R-:W-:Y:S01]  /*2480*/  FMUL R17, R9.reuse, R27 ;  /* 0x0000001b09117220 */ /* 0x040fe20000400000 */
[----:B------:R-:W-:Y:S01]  /*2490*/  STS [R23], R21 ;  /* 0x0000001517007388 */ /* 0x000fe20000000800 */
[----:B------:R-:W-:Y:S01]  /*24a0*/  FMUL R18, R9, R30 ;  /* 0x0000001e09127220 */ /* 0x000fe20000400000 */
[----:B------:R-:W-:Y:S01]  /*24b0*/  LOP3.LUT R9, R23, 0x20, RZ, 0x3c, !PT ;  /* 0x0000002017097812 */ /* 0x000fe200078e3cff */
[----:B------:R-:W-:Y:S01]  /*24c0*/  IMAD.IADD R7, R34, 0x1, -R5 ;  /* 0x0000000122077824 */ /* 0x000fe200078e0a05 */
[----:B------:R-:W-:Y:S01]  /*24d0*/  F2FP.BF16.PACK_AB R17, R12, R17 ;  /* 0x000000110c11723e */ /* 0x000fe200000010ff */
[----:B------:R-:W-:Y:S01]  /*24e0*/  FADD R13, R8, -1 ;  /* 0xbf800000080d7421 */ /* 0x000fe20000000000 */
[----:B------:R-:W-:Y:S01]  /*24f0*/  F2FP.BF16.PACK_AB R18, R15, R18 ;  /* 0x000000120f12723e */ /* 0x000fe200000010ff */
[----:B------:R-:W-:Y:S02]  /*2500*/  FADD R7, R7, -1 ;  /* 0xbf80000007077421 */ /* 0x000fe40000000000 */
[----:B------:R-:W-:Y:S01]  /*2510*/  STS [R9+0x180], R17 ;  /* 0x0001801109007388 */ /* 0x000fe20000000800 */
[----:B------:R-:W-:-:S02]  /*2520*/  FFMA.FTZ R10, R13, R28, -0.16845393180847167969 ;  /* 0xbe2c7f300d0a7423 */ /* 0x000fc4000001001c */
[----:B------:R-:W-:Y:S01]  /*2530*/  FFMA.FTZ R8, R7, R28, -0.16845393180847167969 ;  /* 0xbe2c7f3007087423 */ /* 0x000fe2000001001c */
[----:B------:R0:W-:Y:S01]  /*2540*/  STS [R9+0x100], R18 ;  /* 0x0001001209007388 */ /* 0x0001e20000000800 */
[----:B------:R-:W-:Y:S02]  /*2550*/  FFMA.FTZ R10, R13, R10, 0.1716887056827545166 ;  /* 0x3e2fcf2a0d0a7423 */ /* 0x000fe4000001000a */
[----:B------:R-:W-:Y:S01]  /*2560*/  FFMA.FTZ R8, R7, R8, 0.1716887056827545166 ;  /* 0x3e2fcf2a07087423 */ /* 0x000fe20000010008 */
[----:B------:R-:W-:Y:S01]  /*2570*/  BAR.SYNC.DEFER_BLOCKING 0x0 ;  /* 0x0000000000007b1d */ /* 0x000fe20000010000 */
[----:B------:R-:W-:Y:S02]  /*2580*/  FFMA.FTZ R10, R13, R10, -0.17900948226451873779 ;  /* 0xbe374e430d0a7423 */ /* 0x000fe4000001000a */
[----:B------:R-:W-:Y:S02]  /*2590*/  FFMA.FTZ R8, R7, R8, -0.17900948226451873779 ;  /* 0xbe374e4307087423 */ /* 0x000fe40000010008 */
[----:B------:R-:W-:Y:S01]  /*25a0*/  FFMA.FTZ R10, R13, R10, 0.20512372255325317383 ;  /* 0x3e520bf40d0a7423 */ /* 0x000fe2000001000a */
[----:B0-----:R-:W-:Y:S01]  /*25b0*/  FSEL R9, RZ, -23, P2 ;  /* 0xc1b80000ff097808 */ /* 0x001fe20001000000 */
[----:B------:R-:W-:Y:S01]  /*25c0*/  FFMA.FTZ R8, R7, R8, 0.20512372255325317383 ;  /* 0x3e520bf407087423 */ /* 0x000fe20000010008 */
[----:B------:R-:W-:Y:S01]  /*25d0*/  LOP3.LUT P2, RZ, R0, 0xe0, RZ, 0xc0, !PT ;  /* 0x000000e000ff7812 */ /* 0x000fe2000784c0ff */
[----:B------:R-:W-:-:S02]  /*25e0*/  FFMA.FTZ R12, R13, R10, -0.24046532809734344482 ;  /* 0xbe763c8b0d0c7423 */ /* 0x000fc4000001000a */
[----:B------:R-:W-:Y:S02]  /*25f0*/  FFMA.FTZ R8, R7, R8, -0.24046532809734344482 ;  /* 0xbe763c8b07087423 */ /* 0x000fe40000010008 */
[----:B------:R-:W-:Y:S02]  /*2600*/  FFMA.FTZ R12, R13, R12, 0.28857114911079406738 ;  /* 0x3e93bf990d0c7423 */ /* 0x000fe4000001000c */
[----:B------:R-:W-:Y:S02]  /*2610*/  FFMA.FTZ R10, R7, R8, 0.28857114911079406738 ;  /* 0x3e93bf99070a7423 */ /* 0x000fe40000010008 */
[----:B------:R-:W-:Y:S01]  /*2620*/  FFMA.FTZ R16, R13, R12, -0.36067417263984680176 ;  /* 0xbeb8aa490d107423 */ /* 0x000fe2000001000c */
[----:B------:R0:W1:Y:S01]  /*2630*/  I2F R8, R5 ;  /* 0x0000000500087306 */ /* 0x0000620000201400 */
[----:B------:R-:W-:Y:S02]  /*2640*/  FFMA.FTZ R10, R7, R10, -0.36067417263984680176 ;  /* 0xbeb8aa49070a7423 */ /* 0x000fe4000001000a */
[----:B------:R-:W-:-:S02]  /*2650*/  FFMA.FTZ R16, R13, R16, 0.48089820146560668945 ;  /* 0x3ef6384a0d107423 */ /* 0x000fc40000010010 */
[----:B------:R-:W-:Y:S01]  /*2660*/  FFMA.FTZ R10, R7, R10, 0.48089820146560668945 ;  /* 0x3ef6384a070a7423 */ /* 0x000fe2000001000a */
[----:B------:R-:W2:Y:S01]  /*2670*/  LDS R17, [R24] ;  /* 0x0000000018117984 */ /* 0x000ea20000000800 */
[----:B------:R-:W-:Y:S01]  /*2680*/  FFMA.FTZ R16, R13, R16, -0.72134751081466674805 ;  /* 0xbf38aa3b0d107423 */ /* 0x000fe20000010010 */
[----:B------:R3:W4:Y:S01]  /*2690*/  I2F R12, R11 ;  /* 0x0000000b000c7306 */ /* 0x0007220000201400 */
[----:B------:R-:W-:Y:S01]  /*26a0*/  FFMA.FTZ R10, R7, R10, -0.72134751081466674805 ;  /* 0xbf38aa3b070a7423 */ /* 0x000fe2000001000a */
[----:B0-----:R-:W-:Y:S01]  /*26b0*/  FSEL R5, RZ, -23, P3 ;  /* 0xc1b80000ff057808 */ /* 0x001fe20001800000 */
[----:B------:R-:W-:Y:S02]  /*26c0*/  FMUL R16, R13, R16 ;  /* 0x000000100d107220 */ /* 0x000fe40000400000 */
[----:B------:R-:W-:Y:S02]  /*26d0*/  FMUL R10, R7, R10 ;  /* 0x0000000a070a7220 */ /* 0x000fe40000400000 */
[----:B------:R-:W-:-:S02]  /*26e0*/  FMUL R16, R13, R16 ;  /* 0x000000100d107220 */ /* 0x000fc40000400000 */
[----:B------:R-:W-:Y:S01]  /*26f0*/  FMUL R10, R7, R10 ;  /* 0x0000000a070a7220 */ /* 0x000fe20000400000 */
[----:B---3--:R-:W-:Y:S01]  /*2700*/  @P4 MOV R11, 0x7f800000 ;  /* 0x7f800000000b4802 */ /* 0x008fe20000000f00 */
[----:B------:R-:W-:Y:S02]  /*2710*/  FFMA.FTZ R16, R13, 1.4426950216293334961, R16 ;  /* 0x3fb8aa3b0d107823 */ /* 0x000fe40000010010 */
[----:B-1----:R-:W-:Y:S02]  /*2720*/  FFMA.FTZ R5, R8, 1.1920928955078125e-07, R5 ;  /* 0x3400000008057823 */ /* 0x002fe40000010005 */
[----:B------:R-:W-:Y:S02]  /*2730*/  FFMA.FTZ R10, R7, 1.4426950216293334961, R10 ;  /* 0x3fb8aa3b070a7823 */ /* 0x000fe4000001000a */
[----:B----4-:R-:W-:Y:S02]  /*2740*/  FFMA.FTZ R9, R12, 1.1920928955078125e-07, R9 ;  /* 0x340000000c097823 */ /* 0x010fe40000010009 */
[----:B------:R-:W-:-:S04]  /*2750*/  IMAD.HI R20, R20, 0x2, RZ ;  /* 0x0000000214147827 */ /* 0x000fc800078e02ff */
[----:B------:R-:W-:-:S04]  /*2760*/  IMAD.HI R15, R22, 0x2, RZ ;  /* 0x00000002160f7827 */ /* 0x000fc800078e02ff */
[----:B------:R-:W-:Y:S01]  /*2770*/  FADD R9, R9, R16 ;  /* 0x0000001009097221 */ /* 0x000fe20000000000 */
[----:B------:R-:W-:Y:S01]  /*2780*/  IADD3.X R15, R15, c[0x0][0x17c], R20, P0, P1 ;  /* 0x00005f000f0f7a10 */ /* 0x000fe200007e2414 */
[----:B------:R-:W-:Y:S01]  /*2790*/  FADD R5, R5, R10 ;  /* 0x0000000a05057221 */ /* 0x000fe20000000000 */
[C---:B------:R-:W-:Y:S01]  /*27a0*/  FSETP.NEU.AND P1, PT, R36.reuse, RZ, PT ;  /* 0x000000ff2400720b */ /* 0x040fe20003f2d000 */
[----:B------:R-:W-:Y:S01]  /*27b0*/  @P4 FFMA.FTZ R9, R36, R11, +INF ;  /* 0x7f80000024094423 */ /* 0x000fe2000001000b */
[----:B------:R-:W-:Y:S01]  /*27c0*/  FSETP.NEU.AND P0, PT, R34, RZ, PT ;  /* 0x000000ff2200720b */ /* 0x000fe20003f0d000 */
[----:B------:R-:W-:Y:S01]  /*27d0*/  IMAD R10, R4, c[0x0][0x1c8], RZ ;  /* 0x00007200040a7a24 */ /* 0x000fe200078e02ff */
[----:B------:R-:W-:Y:S01]  /*27e0*/  SHF.R.U32.HI R4, RZ, 0x1, R0 ;  /* 0x00000001ff047819 */ /* 0x000fe20000011600 */
[----:B------:R-:W-:Y:S01]  /*27f0*/  IMAD.MOV.U32 R11, RZ, RZ, c[0x0][0x1c8] ;  /* 0x00007200ff0b7624 */ /* 0x000fe200078e00ff */
[----:B------:R-:W-:Y:S01]  /*2800*/  SHF.L.U32 R0, R0, 0x2, RZ ;  /* 0x0000000200007819 */ /* 0x000fe200000006ff */
[----:B------:R-:W-:Y:S01]  /*2810*/  @P5 IMAD.MOV.U32 R7, RZ, RZ, 0x7f800000 ;  /* 0x7f800000ff075424 */ /* 0x000fe200078e00ff */
[----:B------:R-:W-:Y:S01]  /*2820*/  LOP3.LUT R13, R4, 0x4, RZ, 0xc0, !PT ;  /* 0x00000004040d7812 */ /* 0x000fe200078ec0ff */
[----:B------:R-:W-:Y:S01]  /*2830*/  IMAD R11, R11, 0x8, R10 ;  /* 0x000000080b0b7824 */ /* 0x000fe200078e020a */
[----:B------:R-:W-:Y:S01]  /*2840*/  LOP3.LUT R12, R0, 0x40, RZ, 0xc0, !PT ;  /* 0x00000040000c7812 */ /* 0x000fe200078ec0ff */
[----:B------:R-:W-:Y:S01]  /*2850*/  @P5 FFMA.FTZ R5, R34, R7, +INF ;  /* 0x7f80000022055423 */ /* 0x000fe20000010007 */
[----:B------:R-:W-:-:S02]  /*2860*/  FSEL R0, R9, -INF , P1 ;  /* 0xff80000009007808 */ /* 0x000fc40000800000 */
[-C--:B------:R-:W-:Y:S02]  /*2870*/  LEA R4, P3, R10, R29.reuse, 0x1 ;  /* 0x0000001d0a047211 */ /* 0x080fe400078608ff */
[----:B------:R-:W-:Y:S01]  /*2880*/  LEA R8, P4, R11, R29, 0x1 ;  /* 0x0000001d0b087211 */ /* 0x000fe200078808ff */
[----:B------:R-:W-:Y:S01]  /*2890*/  FFMA R41, R0, 0.69314718246459960938, R41 ;  /* 0x3f31721800297823 */ /* 0x000fe20000000029 */
[----:B------:R-:W-:Y:S02]  /*28a0*/  FSEL R7, R5, -INF , P0 ;  /* 0xff80000005077808 */ /* 0x000fe40000000000 */
[-C--:B------:R-:W-:Y:S02]  /*28b0*/  LEA.HI.X.SX32 R5, R10, R15.reuse, 0x1, P3 ;  /* 0x0000000f0a057211 */ /* 0x080fe400018f0eff */
[----:B------:R-:W-:Y:S01]  /*28c0*/  LEA.HI.X.SX32 R9, R11, R15, 0x1, P4 ;  /* 0x0000000f0b097211 */ /* 0x000fe200020f0eff */
[----:B------:R-:W-:Y:S01]  /*28d0*/  FFMA R40, R7, 0.69314718246459960938, R40 ;  /* 0x3f31721807287823 */ /* 0x000fe20000000028 */
[----:B--2---:R-:W-:Y:S01]  /*28e0*/  PRMT R0, R17, 0x7632, R0 ;  /* 0x0000763211007816 */ /* 0x004fe20000000000 */
[----:B------:R0:W-:Y:S01]  /*28f0*/  STG.E.U16 [R4.64], R17 ;  /* 0x0000001104007986 */ /* 0x0001e2000c101506 */
[----:B------:R-:W-:-:S03]  /*2900*/  IADD3 R12, R12, R14, R13 ;  /* 0x0000000e0c0c7210 */ /* 0x000fc60007ffe00d */
[----:B------:R0:W-:Y:S04]  /*2910*/  STG.E.U16 [R8.64], R0 ;  /* 0x0000000008007986 */ /* 0x0001e8000c101506 */
[----:B------:R-:W-:Y:S06]  /*2920*/  BAR.SYNC.DEFER_BLOCKING 0x0 ;  /* 0x0000000000007b1d */ /* 0x000fec0000010000 */
[----:B------:R0:W-:Y:S04]  /*2930*/  STS.64 [R6], R40 ;  /* 0x0000002806007388 */ /* 0x0001e80000000a00 */
[----:B------:R-:W-:Y:S06]  /*2940*/  BAR.SYNC.DEFER_BLOCKING 0x0 ;  /* 0x0000000000007b1d */ /* 0x000fec0000010000 */
[----:B------:R-:W-:Y:S05]  /*2950*/  @P2 EXIT ;  /* 0x000000000000294d */ /* 0x000fea0003800000 */
[----:B0-----:R-:W0:Y:S01]  /*2960*/  LDS R7, [R12] ;  /* 0x000000000c077984 */ /* 0x001e220000000800 */
[----:B------:R-:W-:Y:S01]  /*2970*/  IMAD R2, R2, c[0x0][0x1cc], RZ ;  /* 0x0000730002027a24 */ /* 0x000fe200078e02ff */
[C---:B------:R-:W-:Y:S01]  /*2980*/  SHF.L.U32 R5, R3.reuse, 0x2, RZ ;  /* 0x0000000203057819 */ /* 0x040fe200000006ff */
[----:B------:R-:W-:-:S03]  /*2990*/  IMAD.HI R4, R3, 0x4, RZ ;  /* 0x0000000403047827 */ /* 0x000fc600078e02ff */
[C---:B------:R-:W-:Y:S01]  /*29a0*/  SHF.L.U32 R0, R2.reuse, 0x2, RZ ;  /* 0x0000000202007819 */ /* 0x040fe200000006ff */
[----:B------:R-:W-:-:S03]  /*29b0*/  IMAD.HI R3, R2, 0x4, RZ ;  /* 0x0000000402037827 */ /* 0x000fc600078e02ff */
[----:B------:R-:W-:-:S04]  /*29c0*/  IADD3 R2, P0, P1, R5, c[0x0][0x180], R0 ;  /* 0x0000600005027a10 */ /* 0x000fc8000791e000 */
[----:B------:R-:W-:-:S05]  /*29d0*/  IADD3.X R3, R4, c[0x0][0x184], R3, P0, P1 ;  /* 0x0000610004037a10 */ /* 0x000fca00007e2403 */
[----:B0-----:R-:W-:Y:S01]  /*29e0*/  STG.E [R2.64], R7 ;  /* 0x0000000702007986 */ /* 0x001fe2000c101906 */
[----:B------:R-:W-:Y:S05]  /*29f0*/  EXIT ;  /* 0x000000000000794d */ /* 0x000fea0003800000 */
.L_x_2:
[----:B------:R-:W-:-:S00]  /*2a00*/  BRA `(.L_x_2) ;  /* 0xfffffff000007947 */ /* 0x000fc0000383ffff */
[----:B------:R-:W-:-:S00]  /*2a10*/  NOP ;  /* 0x0000000000007918 */ /* 0x000fc00000000000 */
        /* <DEDUP_REMOVED lines=14> */
.L_x_3:


//--------------------- .nv.global.init           --------------------------
	.section	.nv.global.init,"aw",@progbits
.nv.global.init:
	.type		_$_str,@object
	.size		_$_str,(.L_0 - _$_str)
_$_str:
        /*0000*/ 	.byte	0x5f, 0x5f, 0x43, 0x55, 0x44, 0x41, 0x5f, 0x46, 0x54, 0x5a, 0x00
.L_0:


//--------------------- .nv.shared.attn_fwd       --------------------------
	.section	.nv.shared.attn_fwd,"aw",@nobits
	.sectionflags	@""
	.align	16
